//
// Generated by NVIDIA NVVM Compiler
//
// Compiler Build ID: CL-36424714
// Cuda compilation tools, release 13.0, V13.0.88
// Based on NVVM 20.0.0
//

.version 9.0
.target sm_100
.address_size 64

	// .globl	_Z17stack_init_kernelP5StackPii
// _ZZ25stack_batched_push_kernelP5StackiPiE11block_count has been demoted
// _ZZ25stack_batched_push_kernelP5StackiPiE4base has been demoted
// _ZZ28queue_batched_enqueue_kernelP5QueueiPiE11block_count has been demoted
// _ZZ28queue_batched_enqueue_kernelP5QueueiPiE4base has been demoted
.extern .shared .align 16 .b8 sh[];

.visible .entry _Z17stack_init_kernelP5StackPii(
	.param .u64 .ptr .align 1 _Z17stack_init_kernelP5StackPii_param_0,
	.param .u64 .ptr .align 1 _Z17stack_init_kernelP5StackPii_param_1,
	.param .u32 _Z17stack_init_kernelP5StackPii_param_2
)
{
	.reg .pred 	%p<2>;
	.reg .b32 	%r<6>;
	.reg .b64 	%rd<4>;

	ld.param.u64 	%rd1, [_Z17stack_init_kernelP5StackPii_param_0];
	ld.param.u64 	%rd2, [_Z17stack_init_kernelP5StackPii_param_1];
	ld.param.u32 	%r1, [_Z17stack_init_kernelP5StackPii_param_2];
	mov.u32 	%r2, %ctaid.x;
	mov.u32 	%r3, %tid.x;
	or.b32  	%r4, %r2, %r3;
	setp.ne.s32 	%p1, %r4, 0;
	@%p1 bra 	$L__BB0_2;
	cvta.to.global.u64 	%rd3, %rd1;
	st.global.u64 	[%rd3], %rd2;
	mov.b32 	%r5, 0;
	st.global.v2.u32 	[%rd3+8], {%r5, %r1};
$L__BB0_2:
	ret;

}
	// .globl	_Z17stack_push_kernelP5StackiPi
.visible .entry _Z17stack_push_kernelP5StackiPi(
	.param .u64 .ptr .align 1 _Z17stack_push_kernelP5StackiPi_param_0,
	.param .u32 _Z17stack_push_kernelP5StackiPi_param_1,
	.param .u64 .ptr .align 1 _Z17stack_push_kernelP5StackiPi_param_2
)
{
	.reg .pred 	%p<3>;
	.reg .b32 	%r<10>;
	.reg .b64 	%rd<8>;

	ld.param.u64 	%rd3, [_Z17stack_push_kernelP5StackiPi_param_0];
	ld.param.u32 	%r3, [_Z17stack_push_kernelP5StackiPi_param_1];
	ld.param.u64 	%rd2, [_Z17stack_push_kernelP5StackiPi_param_2];
	cvta.to.global.u64 	%rd1, %rd3;
	mov.u32 	%r4, %ctaid.x;
	mov.u32 	%r5, %ntid.x;
	mov.u32 	%r6, %tid.x;
	mad.lo.s32 	%r1, %r4, %r5, %r6;
	setp.ge.s32 	%p1, %r1, %r3;
	@%p1 bra 	$L__BB1_4;
	atom.global.add.u32 	%r2, [%rd1+8], 1;
	ld.global.u32 	%r7, [%rd1+12];
	setp.lt.s32 	%p2, %r2, %r7;
	@%p2 bra 	$L__BB1_3;
	atom.global.add.u32 	%r8, [%rd1+8], -1;
	bra.uni 	$L__BB1_4;
$L__BB1_3:
	ld.global.u64 	%rd4, [%rd1];
	mul.wide.s32 	%rd5, %r2, 4;
	add.s64 	%rd6, %rd4, %rd5;
	st.u32 	[%rd6], %r1;
	cvta.to.global.u64 	%rd7, %rd2;
	atom.global.add.u32 	%r9, [%rd7], 1;
$L__BB1_4:
	ret;

}
	// .globl	_Z16stack_pop_kernelP5StackPiiS1_
.visible .entry _Z16stack_pop_kernelP5StackPiiS1_(
	.param .u64 .ptr .align 1 _Z16stack_pop_kernelP5StackPiiS1__param_0,
	.param .u64 .ptr .align 1 _Z16stack_pop_kernelP5StackPiiS1__param_1,
	.param .u32 _Z16stack_pop_kernelP5StackPiiS1__param_2,
	.param .u64 .ptr .align 1 _Z16stack_pop_kernelP5StackPiiS1__param_3
)
{
	.reg .pred 	%p<4>;
	.reg .b32 	%r<14>;
	.reg .b64 	%rd<12>;

	ld.param.u64 	%rd4, [_Z16stack_pop_kernelP5StackPiiS1__param_0];
	ld.param.u64 	%rd2, [_Z16stack_pop_kernelP5StackPiiS1__param_1];
	ld.param.u32 	%r5, [_Z16stack_pop_kernelP5StackPiiS1__param_2];
	ld.param.u64 	%rd3, [_Z16stack_pop_kernelP5StackPiiS1__param_3];
	cvta.to.global.u64 	%rd1, %rd4;
	mov.u32 	%r6, %ctaid.x;
	mov.u32 	%r7, %ntid.x;
	mov.u32 	%r8, %tid.x;
	mad.lo.s32 	%r1, %r6, %r7, %r8;
	setp.ge.s32 	%p1, %r1, %r5;
	@%p1 bra 	$L__BB2_6;
	atom.global.add.u32 	%r2, [%rd1+8], -1;
	setp.lt.s32 	%p2, %r2, 1;
	@%p2 bra 	$L__BB2_3;
	add.s32 	%r9, %r2, -1;
	ld.global.u64 	%rd5, [%rd1];
	mul.wide.u32 	%rd6, %r9, 4;
	add.s64 	%rd7, %rd5, %rd6;
	ld.u32 	%r13, [%rd7];
	bra.uni 	$L__BB2_4;
$L__BB2_3:
	atom.global.add.u32 	%r11, [%rd1+8], 1;
	mov.b32 	%r13, -1;
$L__BB2_4:
	setp.lt.s32 	%p3, %r2, 1;
	cvta.to.global.u64 	%rd8, %rd2;
	mul.wide.s32 	%rd9, %r1, 4;
	add.s64 	%rd10, %rd8, %rd9;
	st.global.u32 	[%rd10], %r13;
	@%p3 bra 	$L__BB2_6;
	cvta.to.global.u64 	%rd11, %rd3;
	atom.global.add.u32 	%r12, [%rd11], 1;
$L__BB2_6:
	ret;

}
	// .globl	_Z25stack_batched_push_kernelP5StackiPi
.visible .entry _Z25stack_batched_push_kernelP5StackiPi(
	.param .u64 .ptr .align 1 _Z25stack_batched_push_kernelP5StackiPi_param_0,
	.param .u32 _Z25stack_batched_push_kernelP5StackiPi_param_1,
	.param .u64 .ptr .align 1 _Z25stack_batched_push_kernelP5StackiPi_param_2
)
{
	.reg .pred 	%p<16>;
	.reg .b32 	%r<65>;
	.reg .b64 	%rd<8>;
	// demoted variable
	.shared .align 4 .u32 _ZZ25stack_batched_push_kernelP5StackiPiE11block_count;
	// demoted variable
	.shared .align 4 .u32 _ZZ25stack_batched_push_kernelP5StackiPiE4base;
	ld.param.u64 	%rd3, [_Z25stack_batched_push_kernelP5StackiPi_param_0];
	ld.param.u32 	%r29, [_Z25stack_batched_push_kernelP5StackiPi_param_1];
	ld.param.u64 	%rd2, [_Z25stack_batched_push_kernelP5StackiPi_param_2];
	cvta.to.global.u64 	%rd1, %rd3;
	mov.u32 	%r30, %ctaid.x;
	mov.u32 	%r1, %ntid.x;
	mul.lo.s32 	%r2, %r30, %r1;
	mov.u32 	%r3, %tid.x;
	add.s32 	%r4, %r2, %r3;
	setp.ge.s32 	%p1, %r4, %r29;
	shl.b32 	%r31, %r3, 2;
	mov.u32 	%r32, sh;
	add.s32 	%r5, %r32, %r31;
	@%p1 bra 	$L__BB3_2;
	st.shared.u32 	[%r5], %r4;
$L__BB3_2:
	bar.sync 	0;
	setp.ne.s32 	%p2, %r3, 0;
	@%p2 bra 	$L__BB3_10;
	and.b32  	%r6, %r1, 3;
	setp.lt.u32 	%p3, %r1, 4;
	mov.b32 	%r59, 0;
	mov.u32 	%r64, %r59;
	@%p3 bra 	$L__BB3_6;
	and.b32  	%r59, %r1, 2044;
	and.b32  	%r36, %r1, -4;
	neg.s32 	%r56, %r36;
	add.s32 	%r55, %r2, 3;
	mov.b32 	%r64, 0;
$L__BB3_5:
	add.s32 	%r37, %r55, -2;
	add.s32 	%r38, %r55, -3;
	setp.lt.s32 	%p4, %r38, %r29;
	selp.u32 	%r39, 1, 0, %p4;
	add.s32 	%r40, %r64, %r39;
	setp.lt.s32 	%p5, %r37, %r29;
	selp.u32 	%r41, 1, 0, %p5;
	add.s32 	%r42, %r40, %r41;
	add.s32 	%r43, %r55, -1;
	setp.lt.s32 	%p6, %r43, %r29;
	selp.u32 	%r44, 1, 0, %p6;
	add.s32 	%r45, %r42, %r44;
	setp.lt.s32 	%p7, %r55, %r29;
	selp.u32 	%r46, 1, 0, %p7;
	add.s32 	%r64, %r45, %r46;
	add.s32 	%r56, %r56, 4;
	add.s32 	%r55, %r55, 4;
	setp.ne.s32 	%p8, %r56, 0;
	@%p8 bra 	$L__BB3_5;
$L__BB3_6:
	setp.eq.s32 	%p9, %r6, 0;
	@%p9 bra 	$L__BB3_9;
	add.s32 	%r62, %r59, %r2;
	neg.s32 	%r61, %r6;
$L__BB3_8:
	.pragma "nounroll";
	setp.lt.s32 	%p10, %r62, %r29;
	selp.u32 	%r47, 1, 0, %p10;
	add.s32 	%r64, %r64, %r47;
	add.s32 	%r62, %r62, 1;
	add.s32 	%r61, %r61, 1;
	setp.ne.s32 	%p11, %r61, 0;
	@%p11 bra 	$L__BB3_8;
$L__BB3_9:
	st.shared.u32 	[_ZZ25stack_batched_push_kernelP5StackiPiE11block_count], %r64;
$L__BB3_10:
	setp.ne.s32 	%p12, %r3, 0;
	bar.sync 	0;
	@%p12 bra 	$L__BB3_12;
	ld.shared.u32 	%r48, [_ZZ25stack_batched_push_kernelP5StackiPiE11block_count];
	atom.global.add.u32 	%r49, [%rd1+8], %r48;
	st.shared.u32 	[_ZZ25stack_batched_push_kernelP5StackiPiE4base], %r49;
$L__BB3_12:
	setp.ge.s32 	%p13, %r4, %r29;
	bar.sync 	0;
	@%p13 bra 	$L__BB3_16;
	ld.shared.u32 	%r50, [_ZZ25stack_batched_push_kernelP5StackiPiE4base];
	add.s32 	%r28, %r50, %r3;
	ld.shared.u32 	%r51, [_ZZ25stack_batched_push_kernelP5StackiPiE11block_count];
	setp.ge.s32 	%p14, %r3, %r51;
	@%p14 bra 	$L__BB3_16;
	ld.global.u32 	%r52, [%rd1+12];
	setp.ge.s32 	%p15, %r28, %r52;
	@%p15 bra 	$L__BB3_16;
	ld.shared.u32 	%r53, [%r5];
	ld.global.u64 	%rd4, [%rd1];
	mul.wide.s32 	%rd5, %r28, 4;
	add.s64 	%rd6, %rd4, %rd5;
	st.u32 	[%rd6], %r53;
	cvta.to.global.u64 	%rd7, %rd2;
	atom.global.add.u32 	%r54, [%rd7], 1;
$L__BB3_16:
	ret;

}
	// .globl	_Z17queue_init_kernelP5QueuePii
.visible .entry _Z17queue_init_kernelP5QueuePii(
	.param .u64 .ptr .align 1 _Z17queue_init_kernelP5QueuePii_param_0,
	.param .u64 .ptr .align 1 _Z17queue_init_kernelP5QueuePii_param_1,
	.param .u32 _Z17queue_init_kernelP5QueuePii_param_2
)
{
	.reg .pred 	%p<2>;
	.reg .b32 	%r<6>;
	.reg .b64 	%rd<4>;

	ld.param.u64 	%rd1, [_Z17queue_init_kernelP5QueuePii_param_0];
	ld.param.u64 	%rd2, [_Z17queue_init_kernelP5QueuePii_param_1];
	ld.param.u32 	%r1, [_Z17queue_init_kernelP5QueuePii_param_2];
	mov.u32 	%r2, %ctaid.x;
	mov.u32 	%r3, %tid.x;
	or.b32  	%r4, %r2, %r3;
	setp.ne.s32 	%p1, %r4, 0;
	@%p1 bra 	$L__BB4_2;
	cvta.to.global.u64 	%rd3, %rd1;
	st.global.u64 	[%rd3], %rd2;
	mov.b32 	%r5, 0;
	st.global.v2.u32 	[%rd3+8], {%r5, %r5};
	st.global.u32 	[%rd3+16], %r1;
$L__BB4_2:
	ret;

}
	// .globl	_Z20queue_enqueue_kernelP5QueueiPi
.visible .entry _Z20queue_enqueue_kernelP5QueueiPi(
	.param .u64 .ptr .align 1 _Z20queue_enqueue_kernelP5QueueiPi_param_0,
	.param .u32 _Z20queue_enqueue_kernelP5QueueiPi_param_1,
	.param .u64 .ptr .align 1 _Z20queue_enqueue_kernelP5QueueiPi_param_2
)
{
	.reg .pred 	%p<3>;
	.reg .b32 	%r<10>;
	.reg .b64 	%rd<8>;

	ld.param.u64 	%rd3, [_Z20queue_enqueue_kernelP5QueueiPi_param_0];
	ld.param.u32 	%r3, [_Z20queue_enqueue_kernelP5QueueiPi_param_1];
	ld.param.u64 	%rd2, [_Z20queue_enqueue_kernelP5QueueiPi_param_2];
	cvta.to.global.u64 	%rd1, %rd3;
	mov.u32 	%r4, %ctaid.x;
	mov.u32 	%r5, %ntid.x;
	mov.u32 	%r6, %tid.x;
	mad.lo.s32 	%r1, %r4, %r5, %r6;
	setp.ge.s32 	%p1, %r1, %r3;
	@%p1 bra 	$L__BB5_4;
	atom.global.add.u32 	%r2, [%rd1+12], 1;
	ld.global.u32 	%r7, [%rd1+16];
	setp.lt.s32 	%p2, %r2, %r7;
	@%p2 bra 	$L__BB5_3;
	atom.global.add.u32 	%r8, [%rd1+12], -1;
	bra.uni 	$L__BB5_4;
$L__BB5_3:
	ld.global.u64 	%rd4, [%rd1];
	mul.wide.s32 	%rd5, %r2, 4;
	add.s64 	%rd6, %rd4, %rd5;
	st.u32 	[%rd6], %r1;
	cvta.to.global.u64 	%rd7, %rd2;
	atom.global.add.u32 	%r9, [%rd7], 1;
$L__BB5_4:
	ret;

}
	// .globl	_Z20queue_dequeue_kernelP5QueuePiiS1_
.visible .entry _Z20queue_dequeue_kernelP5QueuePiiS1_(
	.param .u64 .ptr .align 1 _Z20queue_dequeue_kernelP5QueuePiiS1__param_0,
	.param .u64 .ptr .align 1 _Z20queue_dequeue_kernelP5QueuePiiS1__param_1,
	.param .u32 _Z20queue_dequeue_kernelP5QueuePiiS1__param_2,
	.param .u64 .ptr .align 1 _Z20queue_dequeue_kernelP5QueuePiiS1__param_3
)
{
	.reg .pred 	%p<4>;
	.reg .b32 	%r<14>;
	.reg .b64 	%rd<12>;

	ld.param.u64 	%rd4, [_Z20queue_dequeue_kernelP5QueuePiiS1__param_0];
	ld.param.u64 	%rd2, [_Z20queue_dequeue_kernelP5QueuePiiS1__param_1];
	ld.param.u32 	%r6, [_Z20queue_dequeue_kernelP5QueuePiiS1__param_2];
	ld.param.u64 	%rd3, [_Z20queue_dequeue_kernelP5QueuePiiS1__param_3];
	cvta.to.global.u64 	%rd1, %rd4;
	mov.u32 	%r7, %ctaid.x;
	mov.u32 	%r8, %ntid.x;
	mov.u32 	%r9, %tid.x;
	mad.lo.s32 	%r1, %r7, %r8, %r9;
	setp.ge.s32 	%p1, %r1, %r6;
	@%p1 bra 	$L__BB6_6;
	atom.global.add.u32 	%r2, [%rd1+8], 1;
	ld.global.u32 	%r3, [%rd1+12];
	setp.ge.s32 	%p2, %r2, %r3;
	@%p2 bra 	$L__BB6_3;
	ld.global.u64 	%rd5, [%rd1];
	mul.wide.s32 	%rd6, %r2, 4;
	add.s64 	%rd7, %rd5, %rd6;
	ld.u32 	%r13, [%rd7];
	bra.uni 	$L__BB6_4;
$L__BB6_3:
	atom.global.add.u32 	%r11, [%rd1+8], -1;
	mov.b32 	%r13, -1;
$L__BB6_4:
	setp.ge.s32 	%p3, %r2, %r3;
	cvta.to.global.u64 	%rd8, %rd2;
	mul.wide.s32 	%rd9, %r1, 4;
	add.s64 	%rd10, %rd8, %rd9;
	st.global.u32 	[%rd10], %r13;
	@%p3 bra 	$L__BB6_6;
	cvta.to.global.u64 	%rd11, %rd3;
	atom.global.add.u32 	%r12, [%rd11], 1;
$L__BB6_6:
	ret;

}
	// .globl	_Z28queue_batched_enqueue_kernelP5QueueiPi
.visible .entry _Z28queue_batched_enqueue_kernelP5QueueiPi(
	.param .u64 .ptr .align 1 _Z28queue_batched_enqueue_kernelP5QueueiPi_param_0,
	.param .u32 _Z28queue_batched_enqueue_kernelP5QueueiPi_param_1,
	.param .u64 .ptr .align 1 _Z28queue_batched_enqueue_kernelP5QueueiPi_param_2
)
{
	.reg .pred 	%p<16>;
	.reg .b32 	%r<65>;
	.reg .b64 	%rd<8>;
	// demoted variable
	.shared .align 4 .u32 _ZZ28queue_batched_enqueue_kernelP5QueueiPiE11block_count;
	// demoted variable
	.shared .align 4 .u32 _ZZ28queue_batched_enqueue_kernelP5QueueiPiE4base;
	ld.param.u64 	%rd3, [_Z28queue_batched_enqueue_kernelP5QueueiPi_param_0];
	ld.param.u32 	%r29, [_Z28queue_batched_enqueue_kernelP5QueueiPi_param_1];
	ld.param.u64 	%rd2, [_Z28queue_batched_enqueue_kernelP5QueueiPi_param_2];
	cvta.to.global.u64 	%rd1, %rd3;
	mov.u32 	%r30, %ctaid.x;
	mov.u32 	%r1, %ntid.x;
	mul.lo.s32 	%r2, %r30, %r1;
	mov.u32 	%r3, %tid.x;
	add.s32 	%r4, %r2, %r3;
	setp.ge.s32 	%p1, %r4, %r29;
	shl.b32 	%r31, %r3, 2;
	mov.u32 	%r32, sh;
	add.s32 	%r5, %r32, %r31;
	@%p1 bra 	$L__BB7_2;
	st.shared.u32 	[%r5], %r4;
$L__BB7_2:
	bar.sync 	0;
	setp.ne.s32 	%p2, %r3, 0;
	@%p2 bra 	$L__BB7_10;
	and.b32  	%r6, %r1, 3;
	setp.lt.u32 	%p3, %r1, 4;
	mov.b32 	%r59, 0;
	mov.u32 	%r64, %r59;
	@%p3 bra 	$L__BB7_6;
	and.b32  	%r59, %r1, 2044;
	and.b32  	%r36, %r1, -4;
	neg.s32 	%r56, %r36;
	add.s32 	%r55, %r2, 3;
	mov.b32 	%r64, 0;
$L__BB7_5:
	add.s32 	%r37, %r55, -2;
	add.s32 	%r38, %r55, -3;
	setp.lt.s32 	%p4, %r38, %r29;
	selp.u32 	%r39, 1, 0, %p4;
	add.s32 	%r40, %r64, %r39;
	setp.lt.s32 	%p5, %r37, %r29;
	selp.u32 	%r41, 1, 0, %p5;
	add.s32 	%r42, %r40, %r41;
	add.s32 	%r43, %r55, -1;
	setp.lt.s32 	%p6, %r43, %r29;
	selp.u32 	%r44, 1, 0, %p6;
	add.s32 	%r45, %r42, %r44;
	setp.lt.s32 	%p7, %r55, %r29;
	selp.u32 	%r46, 1, 0, %p7;
	add.s32 	%r64, %r45, %r46;
	add.s32 	%r56, %r56, 4;
	add.s32 	%r55, %r55, 4;
	setp.ne.s32 	%p8, %r56, 0;
	@%p8 bra 	$L__BB7_5;
$L__BB7_6:
	setp.eq.s32 	%p9, %r6, 0;
	@%p9 bra 	$L__BB7_9;
	add.s32 	%r62, %r59, %r2;
	neg.s32 	%r61, %r6;
$L__BB7_8:
	.pragma "nounroll";
	setp.lt.s32 	%p10, %r62, %r29;
	selp.u32 	%r47, 1, 0, %p10;
	add.s32 	%r64, %r64, %r47;
	add.s32 	%r62, %r62, 1;
	add.s32 	%r61, %r61, 1;
	setp.ne.s32 	%p11, %r61, 0;
	@%p11 bra 	$L__BB7_8;
$L__BB7_9:
	st.shared.u32 	[_ZZ28queue_batched_enqueue_kernelP5QueueiPiE11block_count], %r64;
$L__BB7_10:
	setp.ne.s32 	%p12, %r3, 0;
	bar.sync 	0;
	@%p12 bra 	$L__BB7_12;
	ld.shared.u32 	%r48, [_ZZ28queue_batched_enqueue_kernelP5QueueiPiE11block_count];
	atom.global.add.u32 	%r49, [%rd1+12], %r48;
	st.shared.u32 	[_ZZ28queue_batched_enqueue_kernelP5QueueiPiE4base], %r49;
$L__BB7_12:
	setp.ge.s32 	%p13, %r4, %r29;
	bar.sync 	0;
	@%p13 bra 	$L__BB7_16;
	ld.shared.u32 	%r50, [_ZZ28queue_batched_enqueue_kernelP5QueueiPiE4base];
	add.s32 	%r28, %r50, %r3;
	ld.shared.u32 	%r51, [_ZZ28queue_batched_enqueue_kernelP5QueueiPiE11block_count];
	setp.ge.s32 	%p14, %r3, %r51;
	@%p14 bra 	$L__BB7_16;
	ld.global.u32 	%r52, [%rd1+16];
	setp.ge.s32 	%p15, %r28, %r52;
	@%p15 bra 	$L__BB7_16;
	ld.shared.u32 	%r53, [%r5];
	ld.global.u64 	%rd4, [%rd1];
	mul.wide.s32 	%rd5, %r28, 4;
	add.s64 	%rd6, %rd4, %rd5;
	st.u32 	[%rd6], %r53;
	cvta.to.global.u64 	%rd7, %rd2;
	atom.global.add.u32 	%r54, [%rd7], 1;
$L__BB7_16:
	ret;

}
	// .globl	_Z21mpmc_init_ptrs_kernelP9MPMCQueuePiPji
.visible .entry _Z21mpmc_init_ptrs_kernelP9MPMCQueuePiPji(
	.param .u64 .ptr .align 1 _Z21mpmc_init_ptrs_kernelP9MPMCQueuePiPji_param_0,
	.param .u64 .ptr .align 1 _Z21mpmc_init_ptrs_kernelP9MPMCQueuePiPji_param_1,
	.param .u64 .ptr .align 1 _Z21mpmc_init_ptrs_kernelP9MPMCQueuePiPji_param_2,
	.param .u32 _Z21mpmc_init_ptrs_kernelP9MPMCQueuePiPji_param_3
)
{
	.reg .pred 	%p<2>;
	.reg .b32 	%r<6>;
	.reg .b64 	%rd<5>;

	ld.param.u64 	%rd1, [_Z21mpmc_init_ptrs_kernelP9MPMCQueuePiPji_param_0];
	ld.param.u64 	%rd2, [_Z21mpmc_init_ptrs_kernelP9MPMCQueuePiPji_param_1];
	ld.param.u64 	%rd3, [_Z21mpmc_init_ptrs_kernelP9MPMCQueuePiPji_param_2];
	ld.param.u32 	%r1, [_Z21mpmc_init_ptrs_kernelP9MPMCQueuePiPji_param_3];
	mov.u32 	%r2, %ctaid.x;
	mov.u32 	%r3, %tid.x;
	or.b32  	%r4, %r2, %r3;
	setp.ne.s32 	%p1, %r4, 0;
	@%p1 bra 	$L__BB8_2;
	cvta.to.global.u64 	%rd4, %rd1;
	st.global.u64 	[%rd4], %rd2;
	st.global.u64 	[%rd4+8], %rd3;
	mov.b32 	%r5, 0;
	st.global.v2.u32 	[%rd4+16], {%r5, %r5};
	st.global.u32 	[%rd4+24], %r1;
$L__BB8_2:
	ret;

}
	// .globl	_Z20mpmc_init_seq_kernelPji
.visible .entry _Z20mpmc_init_seq_kernelPji(
	.param .u64 .ptr .align 1 _Z20mpmc_init_seq_kernelPji_param_0,
	.param .u32 _Z20mpmc_init_seq_kernelPji_param_1
)
{
	.reg .pred 	%p<2>;
	.reg .b32 	%r<6>;
	.reg .b64 	%rd<5>;

	ld.param.u64 	%rd1, [_Z20mpmc_init_seq_kernelPji_param_0];
	ld.param.u32 	%r2, [_Z20mpmc_init_seq_kernelPji_param_1];
	mov.u32 	%r3, %ctaid.x;
	mov.u32 	%r4, %ntid.x;
	mov.u32 	%r5, %tid.x;
	mad.lo.s32 	%r1, %r3, %r4, %r5;
	setp.ge.s32 	%p1, %r1, %r2;
	@%p1 bra 	$L__BB9_2;
	cvta.to.global.u64 	%rd2, %rd1;
	mul.wide.s32 	%rd3, %r1, 4;
	add.s64 	%rd4, %rd2, %rd3;
	st.global.u32 	[%rd4], %r1;
$L__BB9_2:
	ret;

}
	// .globl	_Z21mpmc_producers_kernelP9MPMCQueueiPi
.visible .entry _Z21mpmc_producers_kernelP9MPMCQueueiPi(
	.param .u64 .ptr .align 1 _Z21mpmc_producers_kernelP9MPMCQueueiPi_param_0,
	.param .u32 _Z21mpmc_producers_kernelP9MPMCQueueiPi_param_1,
	.param .u64 .ptr .align 1 _Z21mpmc_producers_kernelP9MPMCQueueiPi_param_2
)
{
	.reg .pred 	%p<6>;
	.reg .b32 	%r<20>;
	.reg .b64 	%rd<13>;

	ld.param.u64 	%rd5, [_Z21mpmc_producers_kernelP9MPMCQueueiPi_param_0];
	ld.param.u32 	%r9, [_Z21mpmc_producers_kernelP9MPMCQueueiPi_param_1];
	ld.param.u64 	%rd4, [_Z21mpmc_producers_kernelP9MPMCQueueiPi_param_2];
	cvta.to.global.u64 	%rd1, %rd5;
	setp.lt.s32 	%p1, %r9, 1;
	@%p1 bra 	$L__BB10_7;
	mov.u32 	%r11, %tid.x;
	mov.u32 	%r12, %ntid.x;
	mov.u32 	%r13, %ctaid.x;
	mad.lo.s32 	%r14, %r13, %r12, %r11;
	mul.lo.s32 	%r1, %r9, %r14;
	cvta.to.global.u64 	%rd2, %rd4;
	mov.b32 	%r19, 0;
$L__BB10_2:
	ld.global.u32 	%r3, [%rd1+24];
	ld.global.u64 	%rd3, [%rd1+8];
$L__BB10_3:
	ld.global.u32 	%r4, [%rd1+20];
	rem.u32 	%r5, %r4, %r3;
	mul.wide.u32 	%rd6, %r5, 4;
	add.s64 	%rd7, %rd3, %rd6;
	ld.u32 	%r15, [%rd7];
	sub.s32 	%r6, %r15, %r4;
	setp.ne.s32 	%p2, %r6, 0;
	@%p2 bra 	$L__BB10_8;
	add.s32 	%r7, %r4, 1;
	atom.relaxed.global.cas.b32 	%r16, [%rd1+20], %r4, %r7;
	setp.eq.s32 	%p4, %r16, %r4;
	@%p4 bra 	$L__BB10_5;
	bra.uni 	$L__BB10_3;
$L__BB10_5:
	ld.global.u64 	%rd8, [%rd1];
	add.s64 	%rd10, %rd8, %rd6;
	add.s32 	%r17, %r19, %r1;
	st.u32 	[%rd10], %r17;
	membar.gl;
	ld.global.u64 	%rd11, [%rd1+8];
	add.s64 	%rd12, %rd11, %rd6;
	st.u32 	[%rd12], %r7;
	atom.global.add.u32 	%r18, [%rd2], 1;
$L__BB10_6:
	add.s32 	%r19, %r19, 1;
	setp.ne.s32 	%p5, %r19, %r9;
	@%p5 bra 	$L__BB10_2;
$L__BB10_7:
	ret;
$L__BB10_8:
	setp.lt.s32 	%p3, %r6, 0;
	@%p3 bra 	$L__BB10_6;
	bra.uni 	$L__BB10_3;

}
	// .globl	_Z21mpmc_consumers_kernelP9MPMCQueuePiiiS1_
.visible .entry _Z21mpmc_consumers_kernelP9MPMCQueuePiiiS1_(
	.param .u64 .ptr .align 1 _Z21mpmc_consumers_kernelP9MPMCQueuePiiiS1__param_0,
	.param .u64 .ptr .align 1 _Z21mpmc_consumers_kernelP9MPMCQueuePiiiS1__param_1,
	.param .u32 _Z21mpmc_consumers_kernelP9MPMCQueuePiiiS1__param_2,
	.param .u32 _Z21mpmc_consumers_kernelP9MPMCQueuePiiiS1__param_3,
	.param .u64 .ptr .align 1 _Z21mpmc_consumers_kernelP9MPMCQueuePiiiS1__param_4
)
{
	.reg .pred 	%p<7>;
	.reg .b32 	%r<16>;
	.reg .b64 	%rd<17>;

	ld.param.u64 	%rd6, [_Z21mpmc_consumers_kernelP9MPMCQueuePiiiS1__param_0];
	ld.param.u64 	%rd5, [_Z21mpmc_consumers_kernelP9MPMCQueuePiiiS1__param_1];
	ld.param.u32 	%r7, [_Z21mpmc_consumers_kernelP9MPMCQueuePiiiS1__param_2];
	ld.param.u32 	%r8, [_Z21mpmc_consumers_kernelP9MPMCQueuePiiiS1__param_3];
	ld.param.u64 	%rd7, [_Z21mpmc_consumers_kernelP9MPMCQueuePiiiS1__param_4];
	cvta.to.global.u64 	%rd1, %rd6;
	cvta.to.global.u64 	%rd2, %rd7;
	atom.global.or.b32 	%r9, [%rd2], 0;
	setp.ge.s32 	%p1, %r9, %r8;
	@%p1 bra 	$L__BB11_8;
	cvta.to.global.u64 	%rd3, %rd5;
$L__BB11_2:
	ld.global.u32 	%r1, [%rd1+24];
	ld.global.u64 	%rd4, [%rd1+8];
$L__BB11_3:
	ld.global.u32 	%r2, [%rd1+16];
	rem.u32 	%r3, %r2, %r1;
	mul.wide.u32 	%rd8, %r3, 4;
	add.s64 	%rd9, %rd4, %rd8;
	ld.u32 	%r10, [%rd9];
	not.b32 	%r11, %r2;
	add.s32 	%r4, %r10, %r11;
	setp.ne.s32 	%p2, %r4, 0;
	@%p2 bra 	$L__BB11_9;
	add.s32 	%r12, %r2, 1;
	atom.relaxed.global.cas.b32 	%r13, [%rd1+16], %r2, %r12;
	setp.eq.s32 	%p4, %r13, %r2;
	@%p4 bra 	$L__BB11_5;
	bra.uni 	$L__BB11_3;
$L__BB11_5:
	ld.global.u64 	%rd10, [%rd1];
	add.s64 	%rd12, %rd10, %rd8;
	ld.u32 	%r5, [%rd12];
	membar.gl;
	add.s32 	%r14, %r2, %r1;
	ld.global.u64 	%rd13, [%rd1+8];
	add.s64 	%rd14, %rd13, %rd8;
	st.u32 	[%rd14], %r14;
	atom.global.add.u32 	%r6, [%rd2], 1;
	setp.ge.s32 	%p5, %r6, %r7;
	@%p5 bra 	$L__BB11_7;
	mul.wide.s32 	%rd15, %r6, 4;
	add.s64 	%rd16, %rd3, %rd15;
	st.global.u32 	[%rd16], %r5;
$L__BB11_7:
	atom.global.or.b32 	%r15, [%rd2], 0;
	setp.lt.s32 	%p6, %r15, %r8;
	@%p6 bra 	$L__BB11_2;
$L__BB11_8:
	ret;
$L__BB11_9:
	setp.lt.s32 	%p3, %r4, 0;
	@%p3 bra 	$L__BB11_7;
	bra.uni 	$L__BB11_3;

}


// ===== COMPILED SASS (sm_100) =====

	.target	sm_100

	.elftype	@"ET_EXEC"


//--------------------- .note.nv.tkinfo           --------------------------
	.section	.note.nv.tkinfo,"",@"SHT_NOTE"
	.sectionflags	@"SHF_NOTE_NV_TKINFO"
	.tkinfo
        /*0018*/ 	.word	0x00000002
        /*0030*/ 	.string	""
        /*0030*/ 	.string	"ptxas"
        /*0030*/ 	.string	"Cuda compilation tools, release 13.0, V13.0.88"
        /*0030*/ 	.string	"Build cuda_13.0.r13.0/compiler.36424714_0"
        /*0030*/ 	.string	"-arch sm_100 -m 64 "



//--------------------- .note.nv.cuinfo           --------------------------
	.section	.note.nv.cuinfo,"",@"SHT_NOTE"
	.sectionflags	@"SHF_NOTE_NV_CUINFO"
        /*0018*/ 	.short	0x0002
        /*001a*/ 	.short	0x0064
        /*001c*/ 	.short	0x0082
	.zero		2


//--------------------- .nv.info                  --------------------------
	.section	.nv.info,"",@"SHT_CUDA_INFO"
	.align	4


	//----- nvinfo : EIATTR_REGCOUNT
	.align		4
        /*0000*/ 	.byte	0x04, 0x2f
        /*0002*/ 	.short	(.L_1 - .L_0)
	.align		4
.L_0:
        /*0004*/ 	.word	index@(_Z17stack_init_kernelP5StackPii)
        /*0008*/ 	.word	0x0000000a


	//----- nvinfo : EIATTR_FRAME_SIZE
	.align		4
.L_1:
        /*000c*/ 	.byte	0x04, 0x11
        /*000e*/ 	.short	(.L_3 - .L_2)
	.align		4
.L_2:
        /*0010*/ 	.word	index@(_Z17stack_init_kernelP5StackPii)
        /*0014*/ 	.word	0x00000000


	//----- nvinfo : EIATTR_REGCOUNT
	.align		4
.L_3:
        /*0018*/ 	.byte	0x04, 0x2f
        /*001a*/ 	.short	(.L_5 - .L_4)
	.align		4
.L_4:
        /*001c*/ 	.word	index@(_Z17stack_push_kernelP5StackiPi)
        /*0020*/ 	.word	0x00000012


	//----- nvinfo : EIATTR_FRAME_SIZE
	.align		4
.L_5:
        /*0024*/ 	.byte	0x04, 0x11
        /*0026*/ 	.short	(.L_7 - .L_6)
	.align		4
.L_6:
        /*0028*/ 	.word	index@(_Z17stack_push_kernelP5StackiPi)
        /*002c*/ 	.word	0x00000000


	//----- nvinfo : EIATTR_REGCOUNT
	.align		4
.L_7:
        /*0030*/ 	.byte	0x04, 0x2f
        /*0032*/ 	.short	(.L_9 - .L_8)
	.align		4
.L_8:
        /*0034*/ 	.word	index@(_Z16stack_pop_kernelP5StackPiiS1_)
        /*0038*/ 	.word	0x0000000e


	//----- nvinfo : EIATTR_FRAME_SIZE
	.align		4
.L_9:
        /*003c*/ 	.byte	0x04, 0x11
        /*003e*/ 	.short	(.L_11 - .L_10)
	.align		4
.L_10:
        /*0040*/ 	.word	index@(_Z16stack_pop_kernelP5StackPiiS1_)
        /*0044*/ 	.word	0x00000000


	//----- nvinfo : EIATTR_REGCOUNT
	.align		4
.L_11:
        /*0048*/ 	.byte	0x04, 0x2f
        /*004a*/ 	.short	(.L_13 - .L_12)
	.align		4
.L_12:
        /*004c*/ 	.word	index@(_Z25stack_batched_push_kernelP5StackiPi)
        /*0050*/ 	.word	0x00000010


	//----- nvinfo : EIATTR_FRAME_SIZE
	.align		4
.L_13:
        /*0054*/ 	.byte	0x04, 0x11
        /*0056*/ 	.short	(.L_15 - .L_14)
	.align		4
.L_14:
        /*0058*/ 	.word	index@(_Z25stack_batched_push_kernelP5StackiPi)
        /*005c*/ 	.word	0x00000000


	//----- nvinfo : EIATTR_REGCOUNT
	.align		4
.L_15:
        /*0060*/ 	.byte	0x04, 0x2f
        /*0062*/ 	.short	(.L_17 - .L_16)
	.align		4
.L_16:
        /*0064*/ 	.word	index@(_Z17queue_init_kernelP5QueuePii)
        /*0068*/ 	.word	0x0000000a


	//----- nvinfo : EIATTR_FRAME_SIZE
	.align		4
.L_17:
        /*006c*/ 	.byte	0x04, 0x11
        /*006e*/ 	.short	(.L_19 - .L_18)
	.align		4
.L_18:
        /*0070*/ 	.word	index@(_Z17queue_init_kernelP5QueuePii)
        /*0074*/ 	.word	0x00000000


	//----- nvinfo : EIATTR_REGCOUNT
	.align		4
.L_19:
        /*0078*/ 	.byte	0x04, 0x2f
        /*007a*/ 	.short	(.L_21 - .L_20)
	.align		4
.L_20:
        /*007c*/ 	.word	index@(_Z20queue_enqueue_kernelP5QueueiPi)
        /*0080*/ 	.word	0x00000012


	//----- nvinfo : EIATTR_FRAME_SIZE
	.align		4
.L_21:
        /*0084*/ 	.byte	0x04, 0x11
        /*0086*/ 	.short	(.L_23 - .L_22)
	.align		4
.L_22:
        /*0088*/ 	.word	index@(_Z20queue_enqueue_kernelP5QueueiPi)
        /*008c*/ 	.word	0x00000000


	//----- nvinfo : EIATTR_REGCOUNT
	.align		4
.L_23:
        /*0090*/ 	.byte	0x04, 0x2f
        /*0092*/ 	.short	(.L_25 - .L_24)
	.align		4
.L_24:
        /*0094*/ 	.word	index@(_Z20queue_dequeue_kernelP5QueuePiiS1_)
        /*0098*/ 	.word	0x00000010


	//----- nvinfo : EIATTR_FRAME_SIZE
	.align		4
.L_25:
        /*009c*/ 	.byte	0x04, 0x11
        /*009e*/ 	.short	(.L_27 - .L_26)
	.align		4
.L_26:
        /*00a0*/ 	.word	index@(_Z20queue_dequeue_kernelP5QueuePiiS1_)
        /*00a4*/ 	.word	0x00000000


	//----- nvinfo : EIATTR_REGCOUNT
	.align		4
.L_27:
        /*00a8*/ 	.byte	0x04, 0x2f
        /*00aa*/ 	.short	(.L_29 - .L_28)
	.align		4
.L_28:
        /*00ac*/ 	.word	index@(_Z28queue_batched_enqueue_kernelP5QueueiPi)
        /*00b0*/ 	.word	0x00000010


	//----- nvinfo : EIATTR_FRAME_SIZE
	.align		4
.L_29:
        /*00b4*/ 	.byte	0x04, 0x11
        /*00b6*/ 	.short	(.L_31 - .L_30)
	.align		4
.L_30:
        /*00b8*/ 	.word	index@(_Z28queue_batched_enqueue_kernelP5QueueiPi)
        /*00bc*/ 	.word	0x00000000


	//----- nvinfo : EIATTR_REGCOUNT
	.align		4
.L_31:
        /*00c0*/ 	.byte	0x04, 0x2f
        /*00c2*/ 	.short	(.L_33 - .L_32)
	.align		4
.L_32:
        /*00c4*/ 	.word	index@(_Z21mpmc_init_ptrs_kernelP9MPMCQueuePiPji)
        /*00c8*/ 	.word	0x0000000c


	//----- nvinfo : EIATTR_FRAME_SIZE
	.align		4
.L_33:
        /*00cc*/ 	.byte	0x04, 0x11
        /*00ce*/ 	.short	(.L_35 - .L_34)
	.align		4
.L_34:
        /*00d0*/ 	.word	index@(_Z21mpmc_init_ptrs_kernelP9MPMCQueuePiPji)
        /*00d4*/ 	.word	0x00000000


	//----- nvinfo : EIATTR_REGCOUNT
	.align		4
.L_35:
        /*00d8*/ 	.byte	0x04, 0x2f
        /*00da*/ 	.short	(.L_37 - .L_36)
	.align		4
.L_36:
        /*00dc*/ 	.word	index@(_Z20mpmc_init_seq_kernelPji)
        /*00e0*/ 	.word	0x00000008


	//----- nvinfo : EIATTR_FRAME_SIZE
	.align		4
.L_37:
        /*00e4*/ 	.byte	0x04, 0x11
        /*00e6*/ 	.short	(.L_39 - .L_38)
	.align		4
.L_38:
        /*00e8*/ 	.word	index@(_Z20mpmc_init_seq_kernelPji)
        /*00ec*/ 	.word	0x00000000


	//----- nvinfo : EIATTR_REGCOUNT
	.align		4
.L_39:
        /*00f0*/ 	.byte	0x04, 0x2f
        /*00f2*/ 	.short	(.L_41 - .L_40)
	.align		4
.L_40:
        /*00f4*/ 	.word	index@(_Z21mpmc_producers_kernelP9MPMCQueueiPi)
        /*00f8*/ 	.word	0x00000014


	//----- nvinfo : EIATTR_FRAME_SIZE
	.align		4
.L_41:
        /*00fc*/ 	.byte	0x04, 0x11
        /*00fe*/ 	.short	(.L_43 - .L_42)
	.align		4
.L_42:
        /*0100*/ 	.word	index@(_Z21mpmc_producers_kernelP9MPMCQueueiPi)
        /*0104*/ 	.word	0x00000000


	//----- nvinfo : EIATTR_REGCOUNT
	.align		4
.L_43:
        /*0108*/ 	.byte	0x04, 0x2f
        /*010a*/ 	.short	(.L_45 - .L_44)
	.align		4
.L_44:
        /*010c*/ 	.word	index@(_Z21mpmc_consumers_kernelP9MPMCQueuePiiiS1_)
        /*0110*/ 	.word	0x00000010


	//----- nvinfo : EIATTR_FRAME_SIZE
	.align		4
.L_45:
        /*0114*/ 	.byte	0x04, 0x11
        /*0116*/ 	.short	(.L_47 - .L_46)
	.align		4
.L_46:
        /*0118*/ 	.word	index@(_Z21mpmc_consumers_kernelP9MPMCQueuePiiiS1_)
        /*011c*/ 	.word	0x00000000


	//----- nvinfo : EIATTR_MIN_STACK_SIZE
	.align		4
.L_47:
        /*0120*/ 	.byte	0x04, 0x12
        /*0122*/ 	.short	(.L_49 - .L_48)
	.align		4
.L_48:
        /*0124*/ 	.word	index@(_Z21mpmc_consumers_kernelP9MPMCQueuePiiiS1_)
        /*0128*/ 	.word	0x00000000


	//----- nvinfo : EIATTR_MIN_STACK_SIZE
	.align		4
.L_49:
        /*012c*/ 	.byte	0x04, 0x12
        /*012e*/ 	.short	(.L_51 - .L_50)
	.align		4
.L_50:
        /*0130*/ 	.word	index@(_Z21mpmc_producers_kernelP9MPMCQueueiPi)
        /*0134*/ 	.word	0x00000000


	//----- nvinfo : EIATTR_MIN_STACK_SIZE
	.align		4
.L_51:
        /*0138*/ 	.byte	0x04, 0x12
        /*013a*/ 	.short	(.L_53 - .L_52)
	.align		4
.L_52:
        /*013c*/ 	.word	index@(_Z20mpmc_init_seq_kernelPji)
        /*0140*/ 	.word	0x00000000


	//----- nvinfo : EIATTR_MIN_STACK_SIZE
	.align		4
.L_53:
        /*0144*/ 	.byte	0x04, 0x12
        /*0146*/ 	.short	(.L_55 - .L_54)
	.align		4
.L_54:
        /*0148*/ 	.word	index@(_Z21mpmc_init_ptrs_kernelP9MPMCQueuePiPji)
        /*014c*/ 	.word	0x00000000


	//----- nvinfo : EIATTR_MIN_STACK_SIZE
	.align		4
.L_55:
        /*0150*/ 	.byte	0x04, 0x12
        /*0152*/ 	.short	(.L_57 - .L_56)
	.align		4
.L_56:
        /*0154*/ 	.word	index@(_Z28queue_batched_enqueue_kernelP5QueueiPi)
        /*0158*/ 	.word	0x00000000


	//----- nvinfo : EIATTR_MIN_STACK_SIZE
	.align		4
.L_57:
        /*015c*/ 	.byte	0x04, 0x12
        /*015e*/ 	.short	(.L_59 - .L_58)
	.align		4
.L_58:
        /*0160*/ 	.word	index@(_Z20queue_dequeue_kernelP5QueuePiiS1_)
        /*0164*/ 	.word	0x00000000


	//----- nvinfo : EIATTR_MIN_STACK_SIZE
	.align		4
.L_59:
        /*0168*/ 	.byte	0x04, 0x12
        /*016a*/ 	.short	(.L_61 - .L_60)
	.align		4
.L_60:
        /*016c*/ 	.word	index@(_Z20queue_enqueue_kernelP5QueueiPi)
        /*0170*/ 	.word	0x00000000


	//----- nvinfo : EIATTR_MIN_STACK_SIZE
	.align		4
.L_61:
        /*0174*/ 	.byte	0x04, 0x12
        /*0176*/ 	.short	(.L_63 - .L_62)
	.align		4
.L_62:
        /*0178*/ 	.word	index@(_Z17queue_init_kernelP5QueuePii)
        /*017c*/ 	.word	0x00000000


	//----- nvinfo : EIATTR_MIN_STACK_SIZE
	.align		4
.L_63:
        /*0180*/ 	.byte	0x04, 0x12
        /*0182*/ 	.short	(.L_65 - .L_64)
	.align		4
.L_64:
        /*0184*/ 	.word	index@(_Z25stack_batched_push_kernelP5StackiPi)
        /*0188*/ 	.word	0x00000000


	//----- nvinfo : EIATTR_MIN_STACK_SIZE
	.align		4
.L_65:
        /*018c*/ 	.byte	0x04, 0x12
        /*018e*/ 	.short	(.L_67 - .L_66)
	.align		4
.L_66:
        /*0190*/ 	.word	index@(_Z16stack_pop_kernelP5StackPiiS1_)
        /*0194*/ 	.word	0x00000000


	//----- nvinfo : EIATTR_MIN_STACK_SIZE
	.align		4
.L_67:
        /*0198*/ 	.byte	0x04, 0x12
        /*019a*/ 	.short	(.L_69 - .L_68)
	.align		4
.L_68:
        /*019c*/ 	.word	index@(_Z17stack_push_kernelP5StackiPi)
        /*01a0*/ 	.word	0x00000000


	//----- nvinfo : EIATTR_MIN_STACK_SIZE
	.align		4
.L_69:
        /*01a4*/ 	.byte	0x04, 0x12
        /*01a6*/ 	.short	(.L_71 - .L_70)
	.align		4
.L_70:
        /*01a8*/ 	.word	index@(_Z17stack_init_kernelP5StackPii)
        /*01ac*/ 	.word	0x00000000
.L_71:


//--------------------- .nv.compat                --------------------------
	.section	.nv.compat,"",@"SHT_CUDA_COMPAT_INFO"
	.align	4
        /*0000*/ 	.byte	0x02, 0x09, 0x00, 0x00, 0x02, 0x02, 0x01, 0x00, 0x02, 0x05, 0x05, 0x00, 0x03, 0x07, 0x01, 0x01
        /*0010*/ 	.byte	0x02, 0x03, 0x00, 0x00, 0x02, 0x06, 0x01, 0x00, 0x04, 0x0b, 0x08, 0x00, 0x09, 0x00, 0x00, 0x00
        /*0020*/ 	.byte	0x00, 0x00, 0x00, 0x00


//--------------------- .nv.info._Z21mpmc_consumers_kernelP9MPMCQueuePiiiS1_ --------------------------
	.section	.nv.info._Z21mpmc_consumers_kernelP9MPMCQueuePiiiS1_,"",@"SHT_CUDA_INFO"
	.sectionflags	@""
	.align	4


	//----- nvinfo : EIATTR_CUDA_API_VERSION
	.align		4
        /*0000*/ 	.byte	0x04, 0x37
        /*0002*/ 	.short	(.L_73 - .L_72)
.L_72:
        /*0004*/ 	.word	0x00000082


	//----- nvinfo : EIATTR_KPARAM_INFO
	.align		4
.L_73:
        /*0008*/ 	.byte	0x04, 0x17
        /*000a*/ 	.short	(.L_75 - .L_74)
.L_74:
        /*000c*/ 	.word	0x00000000
        /*0010*/ 	.short	0x0004
        /*0012*/ 	.short	0x0018
        /*0014*/ 	.byte	0x00, 0xf5, 0x21, 0x00


	//----- nvinfo : EIATTR_KPARAM_INFO
	.align		4
.L_75:
        /*0018*/ 	.byte	0x04, 0x17
        /*001a*/ 	.short	(.L_77 - .L_76)
.L_76:
        /*001c*/ 	.word	0x00000000
        /*0020*/ 	.short	0x0003
        /*0022*/ 	.short	0x0014
        /*0024*/ 	.byte	0x00, 0xf0, 0x11, 0x00


	//----- nvinfo : EIATTR_KPARAM_INFO
	.align		4
.L_77:
        /*0028*/ 	.byte	0x04, 0x17
        /*002a*/ 	.short	(.L_79 - .L_78)
.L_78:
        /*002c*/ 	.word	0x00000000
        /*0030*/ 	.short	0x0002
        /*0032*/ 	.short	0x0010
        /*0034*/ 	.byte	0x00, 0xf0, 0x11, 0x00


	//----- nvinfo : EIATTR_KPARAM_INFO
	.align		4
.L_79:
        /*0038*/ 	.byte	0x04, 0x17
        /*003a*/ 	.short	(.L_81 - .L_80)
.L_80:
        /*003c*/ 	.word	0x00000000
        /*0040*/ 	.short	0x0001
        /*0042*/ 	.short	0x0008
        /*0044*/ 	.byte	0x00, 0xf5, 0x21, 0x00


	//----- nvinfo : EIATTR_KPARAM_INFO
	.align		4
.L_81:
        /*0048*/ 	.byte	0x04, 0x17
        /*004a*/ 	.short	(.L_83 - .L_82)
.L_82:
        /*004c*/ 	.word	0x00000000
        /*0050*/ 	.short	0x0000
        /*0052*/ 	.short	0x0000
        /*0054*/ 	.byte	0x00, 0xf5, 0x21, 0x00


	//----- nvinfo : EIATTR_SPARSE_MMA_MASK
	.align		4
.L_83:
        /*0058*/ 	.byte	0x03, 0x50
        /*005a*/ 	.short	0x0000


	//----- nvinfo : EIATTR_MAXREG_COUNT
	.align		4
        /*005c*/ 	.byte	0x03, 0x1b
        /*005e*/ 	.short	0x00ff


	//----- nvinfo : EIATTR_MERCURY_ISA_VERSION
	.align		4
        /*0060*/ 	.byte	0x03, 0x5f
        /*0062*/ 	.short	0x0101


	//----- nvinfo : EIATTR_INT_WARP_WIDE_INSTR_OFFSETS
	.align		4
        /*0064*/ 	.byte	0x04, 0x31
        /*0066*/ 	.short	(.L_85 - .L_84)


	//   ....[0]....
.L_84:
        /*0068*/ 	.word	0x00000370


	//   ....[1]....
        /*006c*/ 	.word	0x00000450


	//----- nvinfo : EIATTR_VRC_CTA_INIT_COUNT
	.align		4
.L_85:
        /*0070*/ 	.byte	0x02, 0x4a
	.zero		1
	.zero		1


	//----- nvinfo : EIATTR_EXIT_INSTR_OFFSETS
	.align		4
        /*0074*/ 	.byte	0x04, 0x1c
        /*0076*/ 	.short	(.L_87 - .L_86)


	//   ....[0]....
.L_86:
        /*0078*/ 	.word	0x00000060


	//   ....[1]....
        /*007c*/ 	.word	0x00000580


	//----- nvinfo : EIATTR_CRS_STACK_SIZE
	.align		4
.L_87:
        /*0080*/ 	.byte	0x04, 0x1e
        /*0082*/ 	.short	(.L_89 - .L_88)
.L_88:
        /*0084*/ 	.word	0x00000000


	//----- nvinfo : EIATTR_CBANK_PARAM_SIZE
	.align		4
.L_89:
        /*0088*/ 	.byte	0x03, 0x19
        /*008a*/ 	.short	0x0020


	//----- nvinfo : EIATTR_PARAM_CBANK
	.align		4
        /*008c*/ 	.byte	0x04, 0x0a
        /*008e*/ 	.short	(.L_91 - .L_90)
	.align		4
.L_90:
        /*0090*/ 	.word	index@(.nv.constant0._Z21mpmc_consumers_kernelP9MPMCQueuePiiiS1_)
        /*0094*/ 	.short	0x0380
        /*0096*/ 	.short	0x0020


	//----- nvinfo : EIATTR_SW_WAR
	.align		4
.L_91:
        /*0098*/ 	.byte	0x04, 0x36
        /*009a*/ 	.short	(.L_93 - .L_92)
.L_92:
        /*009c*/ 	.word	0x00000008
.L_93:


//--------------------- .nv.info._Z21mpmc_producers_kernelP9MPMCQueueiPi --------------------------
	.section	.nv.info._Z21mpmc_producers_kernelP9MPMCQueueiPi,"",@"SHT_CUDA_INFO"
	.sectionflags	@""
	.align	4


	//----- nvinfo : EIATTR_CUDA_API_VERSION
	.align		4
        /*0000*/ 	.byte	0x04, 0x37
        /*0002*/ 	.short	(.L_95 - .L_94)
.L_94:
        /*0004*/ 	.word	0x00000082


	//----- nvinfo : EIATTR_KPARAM_INFO
	.align		4
.L_95:
        /*0008*/ 	.byte	0x04, 0x17
        /*000a*/ 	.short	(.L_97 - .L_96)
.L_96:
        /*000c*/ 	.word	0x00000000
        /*0010*/ 	.short	0x0002
        /*0012*/ 	.short	0x0010
        /*0014*/ 	.byte	0x00, 0xf5, 0x21, 0x00


	//----- nvinfo : EIATTR_KPARAM_INFO
	.align		4
.L_97:
        /*0018*/ 	.byte	0x04, 0x17
        /*001a*/ 	.short	(.L_99 - .L_98)
.L_98:
        /*001c*/ 	.word	0x00000000
        /*0020*/ 	.short	0x0001
        /*0022*/ 	.short	0x0008
        /*0024*/ 	.byte	0x00, 0xf0, 0x11, 0x00


	//----- nvinfo : EIATTR_KPARAM_INFO
	.align		4
.L_99:
        /*0028*/ 	.byte	0x04, 0x17
        /*002a*/ 	.short	(.L_101 - .L_100)
.L_100:
        /*002c*/ 	.word	0x00000000
        /*0030*/ 	.short	0x0000
        /*0032*/ 	.short	0x0000
        /*0034*/ 	.byte	0x00, 0xf5, 0x21, 0x00


	//----- nvinfo : EIATTR_SPARSE_MMA_MASK
	.align		4
.L_101:
        /*0038*/ 	.byte	0x03, 0x50
        /*003a*/ 	.short	0x0000


	//----- nvinfo : EIATTR_MAXREG_COUNT
	.align		4
        /*003c*/ 	.byte	0x03, 0x1b
        /*003e*/ 	.short	0x00ff


	//----- nvinfo : EIATTR_MERCURY_ISA_VERSION
	.align		4
        /*0040*/ 	.byte	0x03, 0x5f
        /*0042*/ 	.short	0x0101


	//----- nvinfo : EIATTR_INT_WARP_WIDE_INSTR_OFFSETS
	.align		4
        /*0044*/ 	.byte	0x04, 0x31
        /*0046*/ 	.short	(.L_103 - .L_102)


	//   ....[0]....
.L_102:
        /*0048*/ 	.word	0x000003b0


	//----- nvinfo : EIATTR_VRC_CTA_INIT_COUNT
	.align		4
.L_103:
        /*004c*/ 	.byte	0x02, 0x4a
	.zero		1
	.zero		1


	//----- nvinfo : EIATTR_EXIT_INSTR_OFFSETS
	.align		4
        /*0050*/ 	.byte	0x04, 0x1c
        /*0052*/ 	.short	(.L_105 - .L_104)


	//   ....[0]....
.L_104:
        /*0054*/ 	.word	0x00000030


	//   ....[1]....
        /*0058*/ 	.word	0x000004e0


	//----- nvinfo : EIATTR_CRS_STACK_SIZE
	.align		4
.L_105:
        /*005c*/ 	.byte	0x04, 0x1e
        /*005e*/ 	.short	(.L_107 - .L_106)
.L_106:
        /*0060*/ 	.word	0x00000000


	//----- nvinfo : EIATTR_CBANK_PARAM_SIZE
	.align		4
.L_107:
        /*0064*/ 	.byte	0x03, 0x19
        /*0066*/ 	.short	0x0018


	//----- nvinfo : EIATTR_PARAM_CBANK
	.align		4
        /*0068*/ 	.byte	0x04, 0x0a
        /*006a*/ 	.short	(.L_109 - .L_108)
	.align		4
.L_108:
        /*006c*/ 	.word	index@(.nv.constant0._Z21mpmc_producers_kernelP9MPMCQueueiPi)
        /*0070*/ 	.short	0x0380
        /*0072*/ 	.short	0x0018


	//----- nvinfo : EIATTR_SW_WAR
	.align		4
.L_109:
        /*0074*/ 	.byte	0x04, 0x36
        /*0076*/ 	.short	(.L_111 - .L_110)
.L_110:
        /*0078*/ 	.word	0x00000008
.L_111:


//--------------------- .nv.info._Z20mpmc_init_seq_kernelPji --------------------------
	.section	.nv.info._Z20mpmc_init_seq_kernelPji,"",@"SHT_CUDA_INFO"
	.sectionflags	@""
	.align	4


	//----- nvinfo : EIATTR_CUDA_API_VERSION
	.align		4
        /*0000*/ 	.byte	0x04, 0x37
        /*0002*/ 	.short	(.L_113 - .L_112)
.L_112:
        /*0004*/ 	.word	0x00000082


	//----- nvinfo : EIATTR_KPARAM_INFO
	.align		4
.L_113:
        /*0008*/ 	.byte	0x04, 0x17
        /*000a*/ 	.short	(.L_115 - .L_114)
.L_114:
        /*000c*/ 	.word	0x00000000
        /*0010*/ 	.short	0x0001
        /*0012*/ 	.short	0x0008
        /*0014*/ 	.byte	0x00, 0xf0, 0x11, 0x00


	//----- nvinfo : EIATTR_KPARAM_INFO
	.align		4
.L_115:
        /*0018*/ 	.byte	0x04, 0x17
        /*001a*/ 	.short	(.L_117 - .L_116)
.L_116:
        /*001c*/ 	.word	0x00000000
        /*0020*/ 	.short	0x0000
        /*0022*/ 	.short	0x0000
        /*0024*/ 	.byte	0x00, 0xf5, 0x21, 0x00


	//----- nvinfo : EIATTR_SPARSE_MMA_MASK
	.align		4
.L_117:
        /*0028*/ 	.byte	0x03, 0x50
        /*002a*/ 	.short	0x0000


	//----- nvinfo : EIATTR_MAXREG_COUNT
	.align		4
        /*002c*/ 	.byte	0x03, 0x1b
        /*002e*/ 	.short	0x00ff


	//----- nvinfo : EIATTR_MERCURY_ISA_VERSION
	.align		4
        /*0030*/ 	.byte	0x03, 0x5f
        /*0032*/ 	.short	0x0101


	//----- nvinfo : EIATTR_VRC_CTA_INIT_COUNT
	.align		4
        /*0034*/ 	.byte	0x02, 0x4a
	.zero		1
	.zero		1


	//----- nvinfo : EIATTR_EXIT_INSTR_OFFSETS
	.align		4
        /*0038*/ 	.byte	0x04, 0x1c
        /*003a*/ 	.short	(.L_119 - .L_118)


	//   ....[0]....
.L_118:
        /*003c*/ 	.word	0x00000070


	//   ....[1]....
        /*0040*/ 	.word	0x000000c0


	//----- nvinfo : EIATTR_CBANK_PARAM_SIZE
	.align		4
.L_119:
        /*0044*/ 	.byte	0x03, 0x19
        /*0046*/ 	.short	0x000c


	//----- nvinfo : EIATTR_PARAM_CBANK
	.align		4
        /*0048*/ 	.byte	0x04, 0x0a
        /*004a*/ 	.short	(.L_121 - .L_120)
	.align		4
.L_120:
        /*004c*/ 	.word	index@(.nv.constant0._Z20mpmc_init_seq_kernelPji)
        /*0050*/ 	.short	0x0380
        /*0052*/ 	.short	0x000c


	//----- nvinfo : EIATTR_SW_WAR
	.align		4
.L_121:
        /*0054*/ 	.byte	0x04, 0x36
        /*0056*/ 	.short	(.L_123 - .L_122)
.L_122:
        /*0058*/ 	.word	0x00000008
.L_123:


//--------------------- .nv.info._Z21mpmc_init_ptrs_kernelP9MPMCQueuePiPji --------------------------
	.section	.nv.info._Z21mpmc_init_ptrs_kernelP9MPMCQueuePiPji,"",@"SHT_CUDA_INFO"
	.sectionflags	@""
	.align	4


	//----- nvinfo : EIATTR_CUDA_API_VERSION
	.align		4
        /*0000*/ 	.byte	0x04, 0x37
        /*0002*/ 	.short	(.L_125 - .L_124)
.L_124:
        /*0004*/ 	.word	0x00000082


	//----- nvinfo : EIATTR_KPARAM_INFO
	.align		4
.L_125:
        /*0008*/ 	.byte	0x04, 0x17
        /*000a*/ 	.short	(.L_127 - .L_126)
.L_126:
        /*000c*/ 	.word	0x00000000
        /*0010*/ 	.short	0x0003
        /*0012*/ 	.short	0x0018
        /*0014*/ 	.byte	0x00, 0xf0, 0x11, 0x00


	//----- nvinfo : EIATTR_KPARAM_INFO
	.align		4
.L_127:
        /*0018*/ 	.byte	0x04, 0x17
        /*001a*/ 	.short	(.L_129 - .L_128)
.L_128:
        /*001c*/ 	.word	0x00000000
        /*0020*/ 	.short	0x0002
        /*0022*/ 	.short	0x0010
        /*0024*/ 	.byte	0x00, 0xf5, 0x21, 0x00


	//----- nvinfo : EIATTR_KPARAM_INFO
	.align		4
.L_129:
        /*0028*/ 	.byte	0x04, 0x17
        /*002a*/ 	.short	(.L_131 - .L_130)
.L_130:
        /*002c*/ 	.word	0x00000000
        /*0030*/ 	.short	0x0001
        /*0032*/ 	.short	0x0008
        /*0034*/ 	.byte	0x00, 0xf5, 0x21, 0x00


	//----- nvinfo : EIATTR_KPARAM_INFO
	.align		4
.L_131:
        /*0038*/ 	.byte	0x04, 0x17
        /*003a*/ 	.short	(.L_133 - .L_132)
.L_132:
        /*003c*/ 	.word	0x00000000
        /*0040*/ 	.short	0x0000
        /*0042*/ 	.short	0x0000
        /*0044*/ 	.byte	0x00, 0xf5, 0x21, 0x00


	//----- nvinfo : EIATTR_SPARSE_MMA_MASK
	.align		4
.L_133:
        /*0048*/ 	.byte	0x03, 0x50
        /*004a*/ 	.short	0x0000


	//----- nvinfo : EIATTR_MAXREG_COUNT
	.align		4
        /*004c*/ 	.byte	0x03, 0x1b
        /*004e*/ 	.short	0x00ff


	//----- nvinfo : EIATTR_MERCURY_ISA_VERSION
	.align		4
        /*0050*/ 	.byte	0x03, 0x5f
        /*0052*/ 	.short	0x0101


	//----- nvinfo : EIATTR_VRC_CTA_INIT_COUNT
	.align		4
        /*0054*/ 	.byte	0x02, 0x4a
	.zero		1
	.zero		1


	//----- nvinfo : EIATTR_EXIT_INSTR_OFFSETS
	.align		4
        /*0058*/ 	.byte	0x04, 0x1c
        /*005a*/ 	.short	(.L_135 - .L_134)


	//   ....[0]....
.L_134:
        /*005c*/ 	.word	0x00000040


	//   ....[1]....
        /*0060*/ 	.word	0x000000e0


	//----- nvinfo : EIATTR_CBANK_PARAM_SIZE
	.align		4
.L_135:
        /*0064*/ 	.byte	0x03, 0x19
        /*0066*/ 	.short	0x001c


	//----- nvinfo : EIATTR_PARAM_CBANK
	.align		4
        /*0068*/ 	.byte	0x04, 0x0a
        /*006a*/ 	.short	(.L_137 - .L_136)
	.align		4
.L_136:
        /*006c*/ 	.word	index@(.nv.constant0._Z21mpmc_init_ptrs_kernelP9MPMCQueuePiPji)
        /*0070*/ 	.short	0x0380
        /*0072*/ 	.short	0x001c


	//----- nvinfo : EIATTR_SW_WAR
	.align		4
.L_137:
        /*0074*/ 	.byte	0x04, 0x36
        /*0076*/ 	.short	(.L_139 - .L_138)
.L_138:
        /*0078*/ 	.word	0x00000008
.L_139:


//--------------------- .nv.info._Z28queue_batched_enqueue_kernelP5QueueiPi --------------------------
	.section	.nv.info._Z28queue_batched_enqueue_kernelP5QueueiPi,"",@"SHT_CUDA_INFO"
	.sectionflags	@""
	.align	4


	//----- nvinfo : EIATTR_CUDA_API_VERSION
	.align		4
        /*0000*/ 	.byte	0x04, 0x37
        /*0002*/ 	.short	(.L_141 - .L_140)
.L_140:
        /*0004*/ 	.word	0x00000082


	//----- nvinfo : EIATTR_KPARAM_INFO
	.align		4
.L_141:
        /*0008*/ 	.byte	0x04, 0x17
        /*000a*/ 	.short	(.L_143 - .L_142)
.L_142:
        /*000c*/ 	.word	0x00000000
        /*0010*/ 	.short	0x0002
        /*0012*/ 	.short	0x0010
        /*0014*/ 	.byte	0x00, 0xf5, 0x21, 0x00


	//----- nvinfo : EIATTR_KPARAM_INFO
	.align		4
.L_143:
        /*0018*/ 	.byte	0x04, 0x17
        /*001a*/ 	.short	(.L_145 - .L_144)
.L_144:
        /*001c*/ 	.word	0x00000000
        /*0020*/ 	.short	0x0001
        /*0022*/ 	.short	0x0008
        /*0024*/ 	.byte	0x00, 0xf0, 0x11, 0x00


	//----- nvinfo : EIATTR_KPARAM_INFO
	.align		4
.L_145:
        /*0028*/ 	.byte	0x04, 0x17
        /*002a*/ 	.short	(.L_147 - .L_146)
.L_146:
        /*002c*/ 	.word	0x00000000
        /*0030*/ 	.short	0x0000
        /*0032*/ 	.short	0x0000
        /*0034*/ 	.byte	0x00, 0xf5, 0x21, 0x00


	//----- nvinfo : EIATTR_SPARSE_MMA_MASK
	.align		4
.L_147:
        /*0038*/ 	.byte	0x03, 0x50
        /*003a*/ 	.short	0x0000


	//----- nvinfo : EIATTR_MAXREG_COUNT
	.align		4
        /*003c*/ 	.byte	0x03, 0x1b
        /*003e*/ 	.short	0x00ff


	//----- nvinfo : EIATTR_NUM_BARRIERS
	.align		4
        /*0040*/ 	.byte	0x02, 0x4c
        /*0042*/ 	.byte	0x01
	.zero		1


	//----- nvinfo : EIATTR_MERCURY_ISA_VERSION
	.align		4
        /*0044*/ 	.byte	0x03, 0x5f
        /*0046*/ 	.short	0x0101


	//----- nvinfo : EIATTR_INT_WARP_WIDE_INSTR_OFFSETS
	.align		4
        /*0048*/ 	.byte	0x04, 0x31
        /*004a*/ 	.short	(.L_149 - .L_148)


	//   ....[0]....
.L_148:
        /*004c*/ 	.word	0x00000cc0


	//----- nvinfo : EIATTR_VRC_CTA_INIT_COUNT
	.align		4
.L_149:
        /*0050*/ 	.byte	0x02, 0x4a
	.zero		1
	.zero		1


	//----- nvinfo : EIATTR_EXIT_INSTR_OFFSETS
	.align		4
        /*0054*/ 	.byte	0x04, 0x1c
        /*0056*/ 	.short	(.L_151 - .L_150)


	//   ....[0]....
.L_150:
        /*0058*/ 	.word	0x00000c00


	//   ....[1]....
        /*005c*/ 	.word	0x00000c40


	//   ....[2]....
        /*0060*/ 	.word	0x00000c90


	//   ....[3]....
        /*0064*/ 	.word	0x00000d50


	//----- nvinfo : EIATTR_CRS_STACK_SIZE
	.align		4
.L_151:
        /*0068*/ 	.byte	0x04, 0x1e
        /*006a*/ 	.short	(.L_153 - .L_152)
.L_152:
        /*006c*/ 	.word	0x00000000


	//----- nvinfo : EIATTR_CBANK_PARAM_SIZE
	.align		4
.L_153:
        /*0070*/ 	.byte	0x03, 0x19
        /*0072*/ 	.short	0x0018


	//----- nvinfo : EIATTR_PARAM_CBANK
	.align		4
        /*0074*/ 	.byte	0x04, 0x0a
        /*0076*/ 	.short	(.L_155 - .L_154)
	.align		4
.L_154:
        /*0078*/ 	.word	index@(.nv.constant0._Z28queue_batched_enqueue_kernelP5QueueiPi)
        /*007c*/ 	.short	0x0380
        /*007e*/ 	.short	0x0018


	//----- nvinfo : EIATTR_SW_WAR
	.align		4
.L_155:
        /*0080*/ 	.byte	0x04, 0x36
        /*0082*/ 	.short	(.L_157 - .L_156)
.L_156:
        /*0084*/ 	.word	0x00000008
.L_157:


//--------------------- .nv.info._Z20queue_dequeue_kernelP5QueuePiiS1_ --------------------------
	.section	.nv.info._Z20queue_dequeue_kernelP5QueuePiiS1_,"",@"SHT_CUDA_INFO"
	.sectionflags	@""
	.align	4


	//----- nvinfo : EIATTR_CUDA_API_VERSION
	.align		4
        /*0000*/ 	.byte	0x04, 0x37
        /*0002*/ 	.short	(.L_159 - .L_158)
.L_158:
        /*0004*/ 	.word	0x00000082


	//----- nvinfo : EIATTR_KPARAM_INFO
	.align		4
.L_159:
        /*0008*/ 	.byte	0x04, 0x17
        /*000a*/ 	.short	(.L_161 - .L_160)
.L_160:
        /*000c*/ 	.word	0x00000000
        /*0010*/ 	.short	0x0003
        /*0012*/ 	.short	0x0018
        /*0014*/ 	.byte	0x00, 0xf5, 0x21, 0x00


	//----- nvinfo : EIATTR_KPARAM_INFO
	.align		4
.L_161:
        /*0018*/ 	.byte	0x04, 0x17
        /*001a*/ 	.short	(.L_163 - .L_162)
.L_162:
        /*001c*/ 	.word	0x00000000
        /*0020*/ 	.short	0x0002
        /*0022*/ 	.short	0x0010
        /*0024*/ 	.byte	0x00, 0xf0, 0x11, 0x00


	//----- nvinfo : EIATTR_KPARAM_INFO
	.align		4
.L_163:
        /*0028*/ 	.byte	0x04, 0x17
        /*002a*/ 	.short	(.L_165 - .L_164)
.L_164:
        /*002c*/ 	.word	0x00000000
        /*0030*/ 	.short	0x0001
        /*0032*/ 	.short	0x0008
        /*0034*/ 	.byte	0x00, 0xf5, 0x21, 0x00


	//----- nvinfo : EIATTR_KPARAM_INFO
	.align		4
.L_165:
        /*0038*/ 	.byte	0x04, 0x17
        /*003a*/ 	.short	(.L_167 - .L_166)
.L_166:
        /*003c*/ 	.word	0x00000000
        /*0040*/ 	.short	0x0000
        /*0042*/ 	.short	0x0000
        /*0044*/ 	.byte	0x00, 0xf5, 0x21, 0x00


	//----- nvinfo : EIATTR_SPARSE_MMA_MASK
	.align		4
.L_167:
        /*0048*/ 	.byte	0x03, 0x50
        /*004a*/ 	.short	0x0000


	//----- nvinfo : EIATTR_MAXREG_COUNT
	.align		4
        /*004c*/ 	.byte	0x03, 0x1b
        /*004e*/ 	.short	0x00ff


	//----- nvinfo : EIATTR_MERCURY_ISA_VERSION
	.align		4
        /*0050*/ 	.byte	0x03, 0x5f
        /*0052*/ 	.short	0x0101


	//----- nvinfo : EIATTR_INT_WARP_WIDE_INSTR_OFFSETS
	.align		4
        /*0054*/ 	.byte	0x04, 0x31
        /*0056*/ 	.short	(.L_169 - .L_168)


	//   ....[0]....
.L_168:
        /*0058*/ 	.word	0x000000a0


	//   ....[1]....
        /*005c*/ 	.word	0x000001a0


	//   ....[2]....
        /*0060*/ 	.word	0x00000220


	//   ....[3]....
        /*0064*/ 	.word	0x000002f0


	//----- nvinfo : EIATTR_VRC_CTA_INIT_COUNT
	.align		4
.L_169:
        /*0068*/ 	.byte	0x02, 0x4a
	.zero		1
	.zero		1


	//----- nvinfo : EIATTR_EXIT_INSTR_OFFSETS
	.align		4
        /*006c*/ 	.byte	0x04, 0x1c
        /*006e*/ 	.short	(.L_171 - .L_170)


	//   ....[0]....
.L_170:
        /*0070*/ 	.word	0x00000070


	//   ....[1]....
        /*0074*/ 	.word	0x000002d0


	//   ....[2]....
        /*0078*/ 	.word	0x00000340


	//----- nvinfo : EIATTR_CRS_STACK_SIZE
	.align		4
.L_171:
        /*007c*/ 	.byte	0x04, 0x1e
        /*007e*/ 	.short	(.L_173 - .L_172)
.L_172:
        /*0080*/ 	.word	0x00000000


	//----- nvinfo : EIATTR_CBANK_PARAM_SIZE
	.align		4
.L_173:
        /*0084*/ 	.byte	0x03, 0x19
        /*0086*/ 	.short	0x0020


	//----- nvinfo : EIATTR_PARAM_CBANK
	.align		4
        /*0088*/ 	.byte	0x04, 0x0a
        /*008a*/ 	.short	(.L_175 - .L_174)
	.align		4
.L_174:
        /*008c*/ 	.word	index@(.nv.constant0._Z20queue_dequeue_kernelP5QueuePiiS1_)
        /*0090*/ 	.short	0x0380
        /*0092*/ 	.short	0x0020


	//----- nvinfo : EIATTR_SW_WAR
	.align		4
.L_175:
        /*0094*/ 	.byte	0x04, 0x36
        /*0096*/ 	.short	(.L_177 - .L_176)
.L_176:
        /*0098*/ 	.word	0x00000008
.L_177:


//--------------------- .nv.info._Z20queue_enqueue_kernelP5QueueiPi --------------------------
	.section	.nv.info._Z20queue_enqueue_kernelP5QueueiPi,"",@"SHT_CUDA_INFO"
	.sectionflags	@""
	.align	4


	//----- nvinfo : EIATTR_CUDA_API_VERSION
	.align		4
        /*0000*/ 	.byte	0x04, 0x37
        /*0002*/ 	.short	(.L_179 - .L_178)
.L_178:
        /*0004*/ 	.word	0x00000082


	//----- nvinfo : EIATTR_KPARAM_INFO
	.align		4
.L_179:
        /*0008*/ 	.byte	0x04, 0x17
        /*000a*/ 	.short	(.L_181 - .L_180)
.L_180:
        /*000c*/ 	.word	0x00000000
        /*0010*/ 	.short	0x0002
        /*0012*/ 	.short	0x0010
        /*0014*/ 	.byte	0x00, 0xf5, 0x21, 0x00


	//----- nvinfo : EIATTR_KPARAM_INFO
	.align		4
.L_181:
        /*0018*/ 	.byte	0x04, 0x17
        /*001a*/ 	.short	(.L_183 - .L_182)
.L_182:
        /*001c*/ 	.word	0x00000000
        /*0020*/ 	.short	0x0001
        /*0022*/ 	.short	0x0008
        /*0024*/ 	.byte	0x00, 0xf0, 0x11, 0x00


	//----- nvinfo : EIATTR_KPARAM_INFO
	.align		4
.L_183:
        /*0028*/ 	.byte	0x04, 0x17
        /*002a*/ 	.short	(.L_185 - .L_184)
.L_184:
        /*002c*/ 	.word	0x00000000
        /*0030*/ 	.short	0x0000
        /*0032*/ 	.short	0x0000
        /*0034*/ 	.byte	0x00, 0xf5, 0x21, 0x00


	//----- nvinfo : EIATTR_SPARSE_MMA_MASK
	.align		4
.L_185:
        /*0038*/ 	.byte	0x03, 0x50
        /*003a*/ 	.short	0x0000


	//----- nvinfo : EIATTR_MAXREG_COUNT
	.align		4
        /*003c*/ 	.byte	0x03, 0x1b
        /*003e*/ 	.short	0x00ff


	//----- nvinfo : EIATTR_MERCURY_ISA_VERSION
	.align		4
        /*0040*/ 	.byte	0x03, 0x5f
        /*0042*/ 	.short	0x0101


	//----- nvinfo : EIATTR_INT_WARP_WIDE_INSTR_OFFSETS
	.align		4
        /*0044*/ 	.byte	0x04, 0x31
        /*0046*/ 	.short	(.L_187 - .L_186)


	//   ....[0]....
.L_186:
        /*0048*/ 	.word	0x000000a0


	//   ....[1]....
        /*004c*/ 	.word	0x00000190


	//   ....[2]....
        /*0050*/ 	.word	0x000001d0


	//   ....[3]....
        /*0054*/ 	.word	0x00000260


	//----- nvinfo : EIATTR_VRC_CTA_INIT_COUNT
	.align		4
.L_187:
        /*0058*/ 	.byte	0x02, 0x4a
	.zero		1
	.zero		1


	//----- nvinfo : EIATTR_EXIT_INSTR_OFFSETS
	.align		4
        /*005c*/ 	.byte	0x04, 0x1c
        /*005e*/ 	.short	(.L_189 - .L_188)


	//   ....[0]....
.L_188:
        /*0060*/ 	.word	0x00000070


	//   ....[1]....
        /*0064*/ 	.word	0x00000230


	//   ....[2]....
        /*0068*/ 	.word	0x000002d0


	//----- nvinfo : EIATTR_CRS_STACK_SIZE
	.align		4
.L_189:
        /*006c*/ 	.byte	0x04, 0x1e
        /*006e*/ 	.short	(.L_191 - .L_190)
.L_190:
        /*0070*/ 	.word	0x00000000


	//----- nvinfo : EIATTR_CBANK_PARAM_SIZE
	.align		4
.L_191:
        /*0074*/ 	.byte	0x03, 0x19
        /*0076*/ 	.short	0x0018


	//----- nvinfo : EIATTR_PARAM_CBANK
	.align		4
        /*0078*/ 	.byte	0x04, 0x0a
        /*007a*/ 	.short	(.L_193 - .L_192)
	.align		4
.L_192:
        /*007c*/ 	.word	index@(.nv.constant0._Z20queue_enqueue_kernelP5QueueiPi)
        /*0080*/ 	.short	0x0380
        /*0082*/ 	.short	0x0018


	//----- nvinfo : EIATTR_SW_WAR
	.align		4
.L_193:
        /*0084*/ 	.byte	0x04, 0x36
        /*0086*/ 	.short	(.L_195 - .L_194)
.L_194:
        /*0088*/ 	.word	0x00000008
.L_195:


//--------------------- .nv.info._Z17queue_init_kernelP5QueuePii --------------------------
	.section	.nv.info._Z17queue_init_kernelP5QueuePii,"",@"SHT_CUDA_INFO"
	.sectionflags	@""
	.align	4


	//----- nvinfo : EIATTR_CUDA_API_VERSION
	.align		4
        /*0000*/ 	.byte	0x04, 0x37
        /*0002*/ 	.short	(.L_197 - .L_196)
.L_196:
        /*0004*/ 	.word	0x00000082


	//----- nvinfo : EIATTR_KPARAM_INFO
	.align		4
.L_197:
        /*0008*/ 	.byte	0x04, 0x17
        /*000a*/ 	.short	(.L_199 - .L_198)
.L_198:
        /*000c*/ 	.word	0x00000000
        /*0010*/ 	.short	0x0002
        /*0012*/ 	.short	0x0010
        /*0014*/ 	.byte	0x00, 0xf0, 0x11, 0x00


	//----- nvinfo : EIATTR_KPARAM_INFO
	.align		4
.L_199:
        /*0018*/ 	.byte	0x04, 0x17
        /*001a*/ 	.short	(.L_201 - .L_200)
.L_200:
        /*001c*/ 	.word	0x00000000
        /*0020*/ 	.short	0x0001
        /*0022*/ 	.short	0x0008
        /*0024*/ 	.byte	0x00, 0xf5, 0x21, 0x00


	//----- nvinfo : EIATTR_KPARAM_INFO
	.align		4
.L_201:
        /*0028*/ 	.byte	0x04, 0x17
        /*002a*/ 	.short	(.L_203 - .L_202)
.L_202:
        /*002c*/ 	.word	0x00000000
        /*0030*/ 	.short	0x0000
        /*0032*/ 	.short	0x0000
        /*0034*/ 	.byte	0x00, 0xf5, 0x21, 0x00


	//----- nvinfo : EIATTR_SPARSE_MMA_MASK
	.align		4
.L_203:
        /*0038*/ 	.byte	0x03, 0x50
        /*003a*/ 	.short	0x0000


	//----- nvinfo : EIATTR_MAXREG_COUNT
	.align		4
        /*003c*/ 	.byte	0x03, 0x1b
        /*003e*/ 	.short	0x00ff


	//----- nvinfo : EIATTR_MERCURY_ISA_VERSION
	.align		4
        /*0040*/ 	.byte	0x03, 0x5f
        /*0042*/ 	.short	0x0101


	//----- nvinfo : EIATTR_VRC_CTA_INIT_COUNT
	.align		4
        /*0044*/ 	.byte	0x02, 0x4a
	.zero		1
	.zero		1


	//----- nvinfo : EIATTR_EXIT_INSTR_OFFSETS
	.align		4
        /*0048*/ 	.byte	0x04, 0x1c
        /*004a*/ 	.short	(.L_205 - .L_204)


	//   ....[0]....
.L_204:
        /*004c*/ 	.word	0x00000040


	//   ....[1]....
        /*0050*/ 	.word	0x000000c0


	//----- nvinfo : EIATTR_CBANK_PARAM_SIZE
	.align		4
.L_205:
        /*0054*/ 	.byte	0x03, 0x19
        /*0056*/ 	.short	0x0014


	//----- nvinfo : EIATTR_PARAM_CBANK
	.align		4
        /*0058*/ 	.byte	0x04, 0x0a
        /*005a*/ 	.short	(.L_207 - .L_206)
	.align		4
.L_206:
        /*005c*/ 	.word	index@(.nv.constant0._Z17queue_init_kernelP5QueuePii)
        /*0060*/ 	.short	0x0380
        /*0062*/ 	.short	0x0014


	//----- nvinfo : EIATTR_SW_WAR
	.align		4
.L_207:
        /*0064*/ 	.byte	0x04, 0x36
        /*0066*/ 	.short	(.L_209 - .L_208)
.L_208:
        /*0068*/ 	.word	0x00000008
.L_209:


//--------------------- .nv.info._Z25stack_batched_push_kernelP5StackiPi --------------------------
	.section	.nv.info._Z25stack_batched_push_kernelP5StackiPi,"",@"SHT_CUDA_INFO"
	.sectionflags	@""
	.align	4


	//----- nvinfo : EIATTR_CUDA_API_VERSION
	.align		4
        /*0000*/ 	.byte	0x04, 0x37
        /*0002*/ 	.short	(.L_211 - .L_210)
.L_210:
        /*0004*/ 	.word	0x00000082


	//----- nvinfo : EIATTR_KPARAM_INFO
	.align		4
.L_211:
        /*0008*/ 	.byte	0x04, 0x17
        /*000a*/ 	.short	(.L_213 - .L_212)
.L_212:
        /*000c*/ 	.word	0x00000000
        /*0010*/ 	.short	0x0002
        /*0012*/ 	.short	0x0010
        /*0014*/ 	.byte	0x00, 0xf5, 0x21, 0x00


	//----- nvinfo : EIATTR_KPARAM_INFO
	.align		4
.L_213:
        /*0018*/ 	.byte	0x04, 0x17
        /*001a*/ 	.short	(.L_215 - .L_214)
.L_214:
        /*001c*/ 	.word	0x00000000
        /*0020*/ 	.short	0x0001
        /*0022*/ 	.short	0x0008
        /*0024*/ 	.byte	0x00, 0xf0, 0x11, 0x00


	//----- nvinfo : EIATTR_KPARAM_INFO
	.align		4
.L_215:
        /*0028*/ 	.byte	0x04, 0x17
        /*002a*/ 	.short	(.L_217 - .L_216)
.L_216:
        /*002c*/ 	.word	0x00000000
        /*0030*/ 	.short	0x0000
        /*0032*/ 	.short	0x0000
        /*0034*/ 	.byte	0x00, 0xf5, 0x21, 0x00


	//----- nvinfo : EIATTR_SPARSE_MMA_MASK
	.align		4
.L_217:
        /*0038*/ 	.byte	0x03, 0x50
        /*003a*/ 	.short	0x0000


	//----- nvinfo : EIATTR_MAXREG_COUNT
	.align		4
        /*003c*/ 	.byte	0x03, 0x1b
        /*003e*/ 	.short	0x00ff


	//----- nvinfo : EIATTR_NUM_BARRIERS
	.align		4
        /*0040*/ 	.byte	0x02, 0x4c
        /*0042*/ 	.byte	0x01
	.zero		1


	//----- nvinfo : EIATTR_MERCURY_ISA_VERSION
	.align		4
        /*0044*/ 	.byte	0x03, 0x5f
        /*0046*/ 	.short	0x0101


	//----- nvinfo : EIATTR_INT_WARP_WIDE_INSTR_OFFSETS
	.align		4
        /*0048*/ 	.byte	0x04, 0x31
        /*004a*/ 	.short	(.L_219 - .L_218)


	//   ....[0]....
.L_218:
        /*004c*/ 	.word	0x00000cc0


	//----- nvinfo : EIATTR_VRC_CTA_INIT_COUNT
	.align		4
.L_219:
        /*0050*/ 	.byte	0x02, 0x4a
	.zero		1
	.zero		1


	//----- nvinfo : EIATTR_EXIT_INSTR_OFFSETS
	.align		4
        /*0054*/ 	.byte	0x04, 0x1c
        /*0056*/ 	.short	(.L_221 - .L_220)


	//   ....[0]....
.L_220:
        /*0058*/ 	.word	0x00000c00


	//   ....[1]....
        /*005c*/ 	.word	0x00000c40


	//   ....[2]....
        /*0060*/ 	.word	0x00000c90


	//   ....[3]....
        /*0064*/ 	.word	0x00000d50


	//----- nvinfo : EIATTR_CRS_STACK_SIZE
	.align		4
.L_221:
        /*0068*/ 	.byte	0x04, 0x1e
        /*006a*/ 	.short	(.L_223 - .L_222)
.L_222:
        /*006c*/ 	.word	0x00000000


	//----- nvinfo : EIATTR_CBANK_PARAM_SIZE
	.align		4
.L_223:
        /*0070*/ 	.byte	0x03, 0x19
        /*0072*/ 	.short	0x0018


	//----- nvinfo : EIATTR_PARAM_CBANK
	.align		4
        /*0074*/ 	.byte	0x04, 0x0a
        /*0076*/ 	.short	(.L_225 - .L_224)
	.align		4
.L_224:
        /*0078*/ 	.word	index@(.nv.constant0._Z25stack_batched_push_kernelP5StackiPi)
        /*007c*/ 	.short	0x0380
        /*007e*/ 	.short	0x0018


	//----- nvinfo : EIATTR_SW_WAR
	.align		4
.L_225:
        /*0080*/ 	.byte	0x04, 0x36
        /*0082*/ 	.short	(.L_227 - .L_226)
.L_226:
        /*0084*/ 	.word	0x00000008
.L_227:


//--------------------- .nv.info._Z16stack_pop_kernelP5StackPiiS1_ --------------------------
	.section	.nv.info._Z16stack_pop_kernelP5StackPiiS1_,"",@"SHT_CUDA_INFO"
	.sectionflags	@""
	.align	4


	//----- nvinfo : EIATTR_CUDA_API_VERSION
	.align		4
        /*0000*/ 	.byte	0x04, 0x37
        /*0002*/ 	.short	(.L_229 - .L_228)
.L_228:
        /*0004*/ 	.word	0x00000082


	//----- nvinfo : EIATTR_KPARAM_INFO
	.align		4
.L_229:
        /*0008*/ 	.byte	0x04, 0x17
        /*000a*/ 	.short	(.L_231 - .L_230)
.L_230:
        /*000c*/ 	.word	0x00000000
        /*0010*/ 	.short	0x0003
        /*0012*/ 	.short	0x0018
        /*0014*/ 	.byte	0x00, 0xf5, 0x21, 0x00


	//----- nvinfo : EIATTR_KPARAM_INFO
	.align		4
.L_231:
        /*0018*/ 	.byte	0x04, 0x17
        /*001a*/ 	.short	(.L_233 - .L_232)
.L_232:
        /*001c*/ 	.word	0x00000000
        /*0020*/ 	.short	0x0002
        /*0022*/ 	.short	0x0010
        /*0024*/ 	.byte	0x00, 0xf0, 0x11, 0x00


	//----- nvinfo : EIATTR_KPARAM_INFO
	.align		4
.L_233:
        /*0028*/ 	.byte	0x04, 0x17
        /*002a*/ 	.short	(.L_235 - .L_234)
.L_234:
        /*002c*/ 	.word	0x00000000
        /*0030*/ 	.short	0x0001
        /*0032*/ 	.short	0x0008
        /*0034*/ 	.byte	0x00, 0xf5, 0x21, 0x00


	//----- nvinfo : EIATTR_KPARAM_INFO
	.align		4
.L_235:
        /*0038*/ 	.byte	0x04, 0x17
        /*003a*/ 	.short	(.L_237 - .L_236)
.L_236:
        /*003c*/ 	.word	0x00000000
        /*0040*/ 	.short	0x0000
        /*0042*/ 	.short	0x0000
        /*0044*/ 	.byte	0x00, 0xf5, 0x21, 0x00


	//----- nvinfo : EIATTR_SPARSE_MMA_MASK
	.align		4
.L_237:
        /*0048*/ 	.byte	0x03, 0x50
        /*004a*/ 	.short	0x0000


	//----- nvinfo : EIATTR_MAXREG_COUNT
	.align		4
        /*004c*/ 	.byte	0x03, 0x1b
        /*004e*/ 	.short	0x00ff


	//----- nvinfo : EIATTR_MERCURY_ISA_VERSION
	.align		4
        /*0050*/ 	.byte	0x03, 0x5f
        /*0052*/ 	.short	0x0101


	//----- nvinfo : EIATTR_INT_WARP_WIDE_INSTR_OFFSETS
	.align		4
        /*0054*/ 	.byte	0x04, 0x31
        /*0056*/ 	.short	(.L_239 - .L_238)


	//   ....[0]....
.L_238:
        /*0058*/ 	.word	0x000000a0


	//   ....[1]....
        /*005c*/ 	.word	0x00000190


	//   ....[2]....
        /*0060*/ 	.word	0x00000230


	//   ....[3]....
        /*0064*/ 	.word	0x000002f0


	//----- nvinfo : EIATTR_VRC_CTA_INIT_COUNT
	.align		4
.L_239:
        /*0068*/ 	.byte	0x02, 0x4a
	.zero		1
	.zero		1


	//----- nvinfo : EIATTR_EXIT_INSTR_OFFSETS
	.align		4
        /*006c*/ 	.byte	0x04, 0x1c
        /*006e*/ 	.short	(.L_241 - .L_240)


	//   ....[0]....
.L_240:
        /*0070*/ 	.word	0x00000070


	//   ....[1]....
        /*0074*/ 	.word	0x000002d0


	//   ....[2]....
        /*0078*/ 	.word	0x00000340


	//----- nvinfo : EIATTR_CRS_STACK_SIZE
	.align		4
.L_241:
        /*007c*/ 	.byte	0x04, 0x1e
        /*007e*/ 	.short	(.L_243 - .L_242)
.L_242:
        /*0080*/ 	.word	0x00000000


	//----- nvinfo : EIATTR_CBANK_PARAM_SIZE
	.align		4
.L_243:
        /*0084*/ 	.byte	0x03, 0x19
        /*0086*/ 	.short	0x0020


	//----- nvinfo : EIATTR_PARAM_CBANK
	.align		4
        /*0088*/ 	.byte	0x04, 0x0a
        /*008a*/ 	.short	(.L_245 - .L_244)
	.align		4
.L_244:
        /*008c*/ 	.word	index@(.nv.constant0._Z16stack_pop_kernelP5StackPiiS1_)
        /*0090*/ 	.short	0x0380
        /*0092*/ 	.short	0x0020


	//----- nvinfo : EIATTR_SW_WAR
	.align		4
.L_245:
        /*0094*/ 	.byte	0x04, 0x36
        /*0096*/ 	.short	(.L_247 - .L_246)
.L_246:
        /*0098*/ 	.word	0x00000008
.L_247:


//--------------------- .nv.info._Z17stack_push_kernelP5StackiPi --------------------------
	.section	.nv.info._Z17stack_push_kernelP5StackiPi,"",@"SHT_CUDA_INFO"
	.sectionflags	@""
	.align	4


	//----- nvinfo : EIATTR_CUDA_API_VERSION
	.align		4
        /*0000*/ 	.byte	0x04, 0x37
        /*0002*/ 	.short	(.L_249 - .L_248)
.L_248:
        /*0004*/ 	.word	0x00000082


	//----- nvinfo : EIATTR_KPARAM_INFO
	.align		4
.L_249:
        /*0008*/ 	.byte	0x04, 0x17
        /*000a*/ 	.short	(.L_251 - .L_250)
.L_250:
        /*000c*/ 	.word	0x00000000
        /*0010*/ 	.short	0x0002
        /*0012*/ 	.short	0x0010
        /*0014*/ 	.byte	0x00, 0xf5, 0x21, 0x00


	//----- nvinfo : EIATTR_KPARAM_INFO
	.align		4
.L_251:
        /*0018*/ 	.byte	0x04, 0x17
        /*001a*/ 	.short	(.L_253 - .L_252)
.L_252:
        /*001c*/ 	.word	0x00000000
        /*0020*/ 	.short	0x0001
        /*0022*/ 	.short	0x0008
        /*0024*/ 	.byte	0x00, 0xf0, 0x11, 0x00


	//----- nvinfo : EIATTR_KPARAM_INFO
	.align		4
.L_253:
        /*0028*/ 	.byte	0x04, 0x17
        /*002a*/ 	.short	(.L_255 - .L_254)
.L_254:
        /*002c*/ 	.word	0x00000000
        /*0030*/ 	.short	0x0000
        /*0032*/ 	.short	0x0000
        /*0034*/ 	.byte	0x00, 0xf5, 0x21, 0x00


	//----- nvinfo : EIATTR_SPARSE_MMA_MASK
	.align		4
.L_255:
        /*0038*/ 	.byte	0x03, 0x50
        /*003a*/ 	.short	0x0000


	//----- nvinfo : EIATTR_MAXREG_COUNT
	.align		4
        /*003c*/ 	.byte	0x03, 0x1b
        /*003e*/ 	.short	0x00ff


	//----- nvinfo : EIATTR_MERCURY_ISA_VERSION
	.align		4
        /*0040*/ 	.byte	0x03, 0x5f
        /*0042*/ 	.short	0x0101


	//----- nvinfo : EIATTR_INT_WARP_WIDE_INSTR_OFFSETS
	.align		4
        /*0044*/ 	.byte	0x04, 0x31
        /*0046*/ 	.short	(.L_257 - .L_256)


	//   ....[0]....
.L_256:
        /*0048*/ 	.word	0x000000a0


	//   ....[1]....
        /*004c*/ 	.word	0x00000190


	//   ....[2]....
        /*0050*/ 	.word	0x000001d0


	//   ....[3]....
        /*0054*/ 	.word	0x00000260


	//----- nvinfo : EIATTR_VRC_CTA_INIT_COUNT
	.align		4
.L_257:
        /*0058*/ 	.byte	0x02, 0x4a
	.zero		1
	.zero		1


	//----- nvinfo : EIATTR_EXIT_INSTR_OFFSETS
	.align		4
        /*005c*/ 	.byte	0x04, 0x1c
        /*005e*/ 	.short	(.L_259 - .L_258)


	//   ....[0]....
.L_258:
        /*0060*/ 	.word	0x00000070


	//   ....[1]....
        /*0064*/ 	.word	0x00000230


	//   ....[2]....
        /*0068*/ 	.word	0x000002d0


	//----- nvinfo : EIATTR_CRS_STACK_SIZE
	.align		4
.L_259:
        /*006c*/ 	.byte	0x04, 0x1e
        /*006e*/ 	.short	(.L_261 - .L_260)
.L_260:
        /*0070*/ 	.word	0x00000000


	//----- nvinfo : EIATTR_CBANK_PARAM_SIZE
	.align		4
.L_261:
        /*0074*/ 	.byte	0x03, 0x19
        /*0076*/ 	.short	0x0018


	//----- nvinfo : EIATTR_PARAM_CBANK
	.align		4
        /*0078*/ 	.byte	0x04, 0x0a
        /*007a*/ 	.short	(.L_263 - .L_262)
	.align		4
.L_262:
        /*007c*/ 	.word	index@(.nv.constant0._Z17stack_push_kernelP5StackiPi)
        /*0080*/ 	.short	0x0380
        /*0082*/ 	.short	0x0018


	//----- nvinfo : EIATTR_SW_WAR
	.align		4
.L_263:
        /*0084*/ 	.byte	0x04, 0x36
        /*0086*/ 	.short	(.L_265 - .L_264)
.L_264:
        /*0088*/ 	.word	0x00000008
.L_265:


//--------------------- .nv.info._Z17stack_init_kernelP5StackPii --------------------------
	.section	.nv.info._Z17stack_init_kernelP5StackPii,"",@"SHT_CUDA_INFO"
	.sectionflags	@""
	.align	4


	//----- nvinfo : EIATTR_CUDA_API_VERSION
	.align		4
        /*0000*/ 	.byte	0x04, 0x37
        /*0002*/ 	.short	(.L_267 - .L_266)
.L_266:
        /*0004*/ 	.word	0x00000082


	//----- nvinfo : EIATTR_KPARAM_INFO
	.align		4
.L_267:
        /*0008*/ 	.byte	0x04, 0x17
        /*000a*/ 	.short	(.L_269 - .L_268)
.L_268:
        /*000c*/ 	.word	0x00000000
        /*0010*/ 	.short	0x0002
        /*0012*/ 	.short	0x0010
        /*0014*/ 	.byte	0x00, 0xf0, 0x11, 0x00


	//----- nvinfo : EIATTR_KPARAM_INFO
	.align		4
.L_269:
        /*0018*/ 	.byte	0x04, 0x17
        /*001a*/ 	.short	(.L_271 - .L_270)
.L_270:
        /*001c*/ 	.word	0x00000000
        /*0020*/ 	.short	0x0001
        /*0022*/ 	.short	0x0008
        /*0024*/ 	.byte	0x00, 0xf5, 0x21, 0x00


	//----- nvinfo : EIATTR_KPARAM_INFO
	.align		4
.L_271:
        /*0028*/ 	.byte	0x04, 0x17
        /*002a*/ 	.short	(.L_273 - .L_272)
.L_272:
        /*002c*/ 	.word	0x00000000
        /*0030*/ 	.short	0x0000
        /*0032*/ 	.short	0x0000
        /*0034*/ 	.byte	0x00, 0xf5, 0x21, 0x00


	//----- nvinfo : EIATTR_SPARSE_MMA_MASK
	.align		4
.L_273:
        /*0038*/ 	.byte	0x03, 0x50
        /*003a*/ 	.short	0x0000


	//----- nvinfo : EIATTR_MAXREG_COUNT
	.align		4
        /*003c*/ 	.byte	0x03, 0x1b
        /*003e*/ 	.short	0x00ff


	//----- nvinfo : EIATTR_MERCURY_ISA_VERSION
	.align		4
        /*0040*/ 	.byte	0x03, 0x5f
        /*0042*/ 	.short	0x0101


	//----- nvinfo : EIATTR_VRC_CTA_INIT_COUNT
	.align		4
        /*0044*/ 	.byte	0x02, 0x4a
	.zero		1
	.zero		1


	//----- nvinfo : EIATTR_EXIT_INSTR_OFFSETS
	.align		4
        /*0048*/ 	.byte	0x04, 0x1c
        /*004a*/ 	.short	(.L_275 - .L_274)


	//   ....[0]....
.L_274:
        /*004c*/ 	.word	0x00000040


	//   ....[1]....
        /*0050*/ 	.word	0x000000c0


	//----- nvinfo : EIATTR_CBANK_PARAM_SIZE
	.align		4
.L_275:
        /*0054*/ 	.byte	0x03, 0x19
        /*0056*/ 	.short	0x0014


	//----- nvinfo : EIATTR_PARAM_CBANK
	.align		4
        /*0058*/ 	.byte	0x04, 0x0a
        /*005a*/ 	.short	(.L_277 - .L_276)
	.align		4
.L_276:
        /*005c*/ 	.word	index@(.nv.constant0._Z17stack_init_kernelP5StackPii)
        /*0060*/ 	.short	0x0380
        /*0062*/ 	.short	0x0014


	//----- nvinfo : EIATTR_SW_WAR
	.align		4
.L_277:
        /*0064*/ 	.byte	0x04, 0x36
        /*0066*/ 	.short	(.L_279 - .L_278)
.L_278:
        /*0068*/ 	.word	0x00000008
.L_279:


//--------------------- .nv.callgraph             --------------------------
	.section	.nv.callgraph,"",@"SHT_CUDA_CALLGRAPH"
	.align	4
	.sectionentsize	8
	.align		4
        /*0000*/ 	.word	0x00000000
	.align		4
        /*0004*/ 	.word	0xffffffff
	.align		4
        /*0008*/ 	.word	0x00000000
	.align		4
        /*000c*/ 	.word	0xfffffffe
	.align		4
        /*0010*/ 	.word	0x00000000
	.align		4
        /*0014*/ 	.word	0xfffffffd
	.align		4
        /*0018*/ 	.word	0x00000000
	.align		4
        /*001c*/ 	.word	0xfffffffc


//--------------------- .text._Z21mpmc_consumers_kernelP9MPMCQueuePiiiS1_ --------------------------
	.section	.text._Z21mpmc_consumers_kernelP9MPMCQueuePiiiS1_,"ax",@progbits
	.align	128
        .global         _Z21mpmc_consumers_kernelP9MPMCQueuePiiiS1_
        .type           _Z21mpmc_consumers_kernelP9MPMCQueuePiiiS1_,@function
        .size           _Z21mpmc_consumers_kernelP9MPMCQueuePiiiS1_,(.L_x_56 - _Z21mpmc_consumers_kernelP9MPMCQueuePiiiS1_)
        .other          _Z21mpmc_consumers_kernelP9MPMCQueuePiiiS1_,@"STO_CUDA_ENTRY STV_DEFAULT"
_Z21mpmc_consumers_kernelP9MPMCQueuePiiiS1_:
.text._Z21mpmc_consumers_kernelP9MPMCQueuePiiiS1_:
[----:B------:R-:W-:Y:S08]  /*0000*/  LDC R1, c[0x0][0x37c] ;  /* 0x0000df00ff017b82 */ /* 0x000ff00000000800 */
[----:B------:R-:W0:Y:S01]  /*0010*/  LDC.64 R2, c[0x0][0x398] ;  /* 0x0000e600ff027b82 */ /* 0x000e220000000a00 */
[----:B------:R-:W0:Y:S01]  /*0020*/  LDCU.64 UR4, c[0x0][0x358] ;  /* 0x00006b00ff0477ac */ /* 0x000e220008000a00 */
[----:B------:R-:W1:Y:S01]  /*0030*/  LDCU UR6, c[0x0][0x394] ;  /* 0x00007280ff0677ac */ /* 0x000e620008000800 */
[----:B0-----:R-:W1:Y:S02]  /*0040*/  ATOMG.E.OR.STRONG.GPU PT, R2, desc[UR4][R2.64], RZ ;  /* 0x800000ff020279a8 */ /* 0x001e64000b1ef104 */
[----:B-1----:R-:W-:-:S13]  /*0050*/  ISETP.GE.AND P0, PT, R2, UR6, PT ;  /* 0x0000000602007c0c */ /* 0x002fda000bf06270 */
[----:B------:R-:W-:Y:S05]  /*0060*/  @P0 EXIT ;  /* 0x000000000000094d */ /* 0x000fea0003800000 */
.L_x_6:
[----:B------:R-:W0:Y:S08]  /*0070*/  LDC.64 R2, c[0x0][0x380] ;  /* 0x0000e000ff027b82 */ /* 0x000e300000000a00 */
[----:B-----5:R-:W1:Y:S01]  /*0080*/  LDC.64 R10, c[0x0][0x380] ;  /* 0x0000e000ff0a7b82 */ /* 0x020e620000000a00 */
[----:B0-----:R0:W5:Y:S04]  /*0090*/  LDG.E R7, desc[UR4][R2.64+0x18] ;  /* 0x0000180402077981 */ /* 0x001168000c1e1900 */
[----:B------:R0:W5:Y:S01]  /*00a0*/  LDG.E.64 R8, desc[UR4][R2.64+0x8] ;  /* 0x0000080402087981 */ /* 0x000162000c1e1b00 */
[----:B------:R-:W-:Y:S05]  /*00b0*/  YIELD ;  /* 0x0000000000007946 */ /* 0x000fea0003800000 */
[----:B-1----:R-:W-:Y:S01]  /*00c0*/  IADD3 R10, P0, PT, R10, 0x18, RZ ;  /* 0x000000180a0a7810 */ /* 0x002fe20007f1e0ff */
[----:B------:R-:W-:Y:S04]  /*00d0*/  BSSY.RECONVERGENT B0, `(.L_x_0) ;  /* 0x0000045000007945 */ /* 0x000fe80003800200 */
[----:B------:R-:W-:-:S08]  /*00e0*/  IMAD.X R11, RZ, RZ, R11, P0 ;  /* 0x000000ffff0b7224 */ /* 0x000fd000000e060b */
.L_x_5:
[----:B------:R-:W0:Y:S02]  /*00f0*/  LDC.64 R4, c[0x0][0x380] ;  /* 0x0000e000ff047b82 */ /* 0x000e240000000a00 */
[----:B0-----:R-:W2:Y:S01]  /*0100*/  LDG.E R2, desc[UR4][R4.64+0x10] ;  /* 0x0000100404027981 */ /* 0x001ea2000c1e1900 */
[----:B-----5:R-:W0:Y:S01]  /*0110*/  I2F.U32.RP R0, R7 ;  /* 0x0000000700007306 */ /* 0x020e220000209000 */
[----:B------:R-:W-:Y:S02]  /*0120*/  IADD3 R3, PT, PT, RZ, -R7, RZ ;  /* 0x80000007ff037210 */ /* 0x000fe40007ffe0ff */
[----:B------:R-:W-:-:S05]  /*0130*/  ISETP.NE.U32.AND P1, PT, R7, RZ, PT ;  /* 0x000000ff0700720c */ /* 0x000fca0003f25070 */
[----:B0-----:R-:W0:Y:S02]  /*0140*/  MUFU.RCP R0, R0 ;  /* 0x0000000000007308 */ /* 0x001e240000001000 */
[----:B0-----:R-:W-:-:S06]  /*0150*/  VIADD R12, R0, 0xffffffe ;  /* 0x0ffffffe000c7836 */ /* 0x001fcc0000000000 */
[----:B------:R0:W1:Y:S02]  /*0160*/  F2I.FTZ.U32.TRUNC.NTZ R13, R12 ;  /* 0x0000000c000d7305 */ /* 0x000064000021f000 */
[----:B0-----:R-:W-:Y:S02]  /*0170*/  IMAD.MOV.U32 R12, RZ, RZ, RZ ;  /* 0x000000ffff0c7224 */ /* 0x001fe400078e00ff */
[----:B-1----:R-:W-:-:S04]  /*0180*/  IMAD R3, R3, R13, RZ ;  /* 0x0000000d03037224 */ /* 0x002fc800078e02ff */
[----:B------:R-:W-:-:S06]  /*0190*/  IMAD.HI.U32 R13, R13, R3, R12 ;  /* 0x000000030d0d7227 */ /* 0x000fcc00078e000c */
[----:B--2---:R-:W-:-:S04]  /*01a0*/  IMAD.HI.U32 R13, R13, R2, RZ ;  /* 0x000000020d0d7227 */ /* 0x004fc800078e00ff */
[----:B------:R-:W-:-:S04]  /*01b0*/  IMAD.MOV R13, RZ, RZ, -R13 ;  /* 0x000000ffff0d7224 */ /* 0x000fc800078e0a0d */
[----:B------:R-:W-:-:S05]  /*01c0*/  IMAD R6, R7, R13, R2 ;  /* 0x0000000d07067224 */ /* 0x000fca00078e0202 */
[----:B------:R-:W-:-:S13]  /*01d0*/  ISETP.GE.U32.AND P0, PT, R6, R7, PT ;  /* 0x000000070600720c */ /* 0x000fda0003f06070 */
[----:B------:R-:W-:-:S04]  /*01e0*/  @P0 IADD3 R6, PT, PT, -R7, R6, RZ ;  /* 0x0000000607060210 */ /* 0x000fc80007ffe1ff */
[----:B------:R-:W-:-:S13]  /*01f0*/  ISETP.GE.U32.AND P0, PT, R6, R7, PT ;  /* 0x000000070600720c */ /* 0x000fda0003f06070 */
[----:B------:R-:W-:Y:S01]  /*0200*/  @P0 IMAD.IADD R6, R6, 0x1, -R7 ;  /* 0x0000000106060824 */ /* 0x000fe200078e0a07 */
[----:B------:R-:W-:-:S05]  /*0210*/  @!P1 LOP3.LUT R6, RZ, R7, RZ, 0x33, !PT ;  /* 0x00000007ff069212 */ /* 0x000fca00078e33ff */
[----:B------:R-:W-:-:S06]  /*0220*/  IMAD.WIDE.U32 R12, R6, 0x4, R8 ;  /* 0x00000004060c7825 */ /* 0x000fcc00078e0008 */
[----:B------:R-:W2:Y:S01]  /*0230*/  LD.E R12, desc[UR4][R12.64] ;  /* 0x000000040c0c7980 */ /* 0x000ea2000c101900 */
[----:B------:R-:W-:Y:S01]  /*0240*/  LOP3.LUT R3, RZ, R2, RZ, 0x33, !PT ;  /* 0x00000002ff037212 */ /* 0x000fe200078e33ff */
[----:B------:R-:W-:Y:S05]  /*0250*/  YIELD ;  /* 0x0000000000007946 */ /* 0x000fea0003800000 */
[----:B------:R-:W-:Y:S01]  /*0260*/  BSSY.RELIABLE B1, `(.L_x_1) ;  /* 0x000002a000017945 */ /* 0x000fe20003800100 */
[----:B--2---:R-:W-:-:S05]  /*0270*/  IMAD.IADD R3, R12, 0x1, R3 ;  /* 0x000000010c037824 */ /* 0x004fca00078e0203 */
[----:B------:R-:W-:-:S13]  /*0280*/  ISETP.NE.AND P0, PT, R3, RZ, PT ;  /* 0x000000ff0300720c */ /* 0x000fda0003f05270 */
[----:B------:R-:W-:Y:S05]  /*0290*/  @P0 BRA `(.L_x_2) ;  /* 0x00000000008c0947 */ /* 0x000fea0003800000 */
[----:B------:R-:W-:-:S06]  /*02a0*/  IADD3 R3, PT, PT, R2, 0x1, RZ ;  /* 0x0000000102037810 */ /* 0x000fcc0007ffe0ff */
[----:B------:R-:W2:Y:S02]  /*02b0*/  ATOMG.E.CAS.STRONG.GPU PT, R3, [R10+-0x8], R2, R3 ;  /* 0xfffff8020a0373a9 */ /* 0x000ea400001ee103 */
[----:B--2---:R-:W-:-:S13]  /*02c0*/  ISETP.NE.AND P0, PT, R3, R2, PT ;  /* 0x000000020300720c */ /* 0x004fda0003f05270 */
[----:B------:R-:W-:Y:S05]  /*02d0*/  @!P0 BREAK.RELIABLE B1 ;  /* 0x0000000000018942 */ /* 0x000fea0003800100 */
[----:B------:R-:W-:Y:S05]  /*02e0*/  @P0 BRA `(.L_x_3) ;  /* 0x0000000000840947 */ /* 0x000fea0003800000 */
[----:B------:R-:W2:Y:S02]  /*02f0*/  LDG.E.64 R8, desc[UR4][R4.64] ;  /* 0x0000000404087981 */ /* 0x000ea4000c1e1b00 */
[----:B--2---:R-:W-:-:S05]  /*0300*/  IMAD.WIDE.U32 R8, R6, 0x4, R8 ;  /* 0x0000000406087825 */ /* 0x004fca00078e0008 */
[----:B------:R0:W5:Y:S01]  /*0310*/  LD.E R11, desc[UR4][R8.64] ;  /* 0x00000004080b7980 */ /* 0x000162000c101900 */
[----:B------:R-:W-:Y:S06]  /*0320*/  MEMBAR.SC.GPU ;  /* 0x0000000000007992 */ /* 0x000fec0000002000 */
[----:B------:R-:W-:-:S00]  /*0330*/  ERRBAR ;  /* 0x00000000000079ab */ /* 0x000fc00000000000 */
[----:B------:R-:W-:Y:S06]  /*0340*/  CGAERRBAR ;  /* 0x00000000000075ab */ /* 0x000fec0000000000 */
[----:B------:R-:W-:Y:S04]  /*0350*/  CCTL.IVALL ;  /* 0x00000000ff00798f */ /* 0x000fe80002000000 */
[----:B------:R-:W2:Y:S01]  /*0360*/  LDG.E.64 R4, desc[UR4][R4.64+0x8] ;  /* 0x0000080404047981 */ /* 0x000ea2000c1e1b00 */
[----:B------:R-:W-:Y:S01]  /*0370*/  VOTEU.ANY UR6, UPT, PT ;  /* 0x0000000000067886 */ /* 0x000fe200038e0100 */
[----:B0-----:R-:W0:Y:S01]  /*0380*/  LDC.64 R8, c[0x0][0x398] ;  /* 0x0000e600ff087b82 */ /* 0x001e220000000a00 */
[----:B------:R-:W1:Y:S01]  /*0390*/  FLO.U32 R0, UR6 ;  /* 0x0000000600007d00 */ /* 0x000e6200080e0000 */
[----:B------:R-:W1:Y:S01]  /*03a0*/  S2R R3, SR_LANEID ;  /* 0x0000000000037919 */ /* 0x000e620000000000 */
[----:B------:R-:W-:-:S06]  /*03b0*/  IMAD.IADD R7, R7, 0x1, R2 ;  /* 0x0000000107077824 */ /* 0x000fcc00078e0202 */
[----:B------:R-:W0:Y:S01]  /*03c0*/  POPC R13, UR6 ;  /* 0x00000006000d7d09 */ /* 0x000e220008000000 */
[----:B-1----:R-:W-:Y:S01]  /*03d0*/  ISETP.EQ.U32.AND P0, PT, R0, R3, PT ;  /* 0x000000030000720c */ /* 0x002fe20003f02070 */
[----:B--2---:R-:W-:-:S05]  /*03e0*/  IMAD.WIDE.U32 R2, R6, 0x4, R4 ;  /* 0x0000000406027825 */ /* 0x004fca00078e0004 */
[----:B------:R-:W-:Y:S07]  /*03f0*/  ST.E desc[UR4][R2.64], R7 ;  /* 0x0000000702007985 */ /* 0x000fee000c101904 */
[----:B0-----:R-:W2:Y:S01]  /*0400*/  @P0 ATOMG.E.ADD.STRONG.GPU PT, R9, desc[UR4][R8.64], R13 ;  /* 0x8000000d080909a8 */ /* 0x001ea200081ef104 */
[----:B------:R-:W0:Y:S02]  /*0410*/  S2R R4, SR_LTMASK ;  /* 0x0000000000047919 */ /* 0x000e240000003900 */
[----:B0-----:R-:W-:Y:S01]  /*0420*/  LOP3.LUT R4, R4, UR6, RZ, 0xc0, !PT ;  /* 0x0000000604047c12 */ /* 0x001fe2000f8ec0ff */
[----:B------:R-:W0:Y:S05]  /*0430*/  LDCU UR6, c[0x0][0x390] ;  /* 0x00007200ff0677ac */ /* 0x000e2a0008000800 */
[----:B------:R-:W1:Y:S01]  /*0440*/  POPC R4, R4 ;  /* 0x0000000400047309 */ /* 0x000e620000000000 */
[----:B--2---:R-:W1:Y:S02]  /*0450*/  SHFL.IDX PT, R5, R9, R0, 0x1f ;  /* 0x00001f0009057589 */ /* 0x004e6400000e0000 */
[----:B-1----:R-:W-:-:S04]  /*0460*/  IADD3 R5, PT, PT, R5, R4, RZ ;  /* 0x0000000405057210 */ /* 0x002fc80007ffe0ff */
[----:B0-----:R-:W-:-:S13]  /*0470*/  ISETP.GE.AND P0, PT, R5, UR6, PT ;  /* 0x0000000605007c0c */ /* 0x001fda000bf06270 */
[----:B------:R-:W-:Y:S05]  /*0480*/  @P0 BRA `(.L_x_4) ;  /* 0x0000000000240947 */ /* 0x000fea0003800000 */
[----:B------:R-:W0:Y:S02]  /*0490*/  LDC.64 R2, c[0x0][0x388] ;  /* 0x0000e200ff027b82 */ /* 0x000e240000000a00 */
[----:B0-----:R-:W-:-:S05]  /*04a0*/  IMAD.WIDE R2, R5, 0x4, R2 ;  /* 0x0000000405027825 */ /* 0x001fca00078e0202 */
[----:B-----5:R0:W-:Y:S01]  /*04b0*/  STG.E desc[UR4][R2.64], R11 ;  /* 0x0000000b02007986 */ /* 0x0201e2000c101904 */
[----:B------:R-:W-:Y:S05]  /*04c0*/  BRA `(.L_x_4) ;  /* 0x0000000000147947 */ /* 0x000fea0003800000 */
.L_x_2:
[----:B------:R-:W-:-:S13]  /*04d0*/  ISETP.GE.AND P0, PT, R3, RZ, PT ;  /* 0x000000ff0300720c */ /* 0x000fda0003f06270 */
[----:B------:R-:W-:Y:S05]  /*04e0*/  @!P0 BREAK.RELIABLE B1 ;  /* 0x0000000000018942 */ /* 0x000fea0003800100 */
[----:B------:R-:W-:Y:S05]  /*04f0*/  @!P0 BRA `(.L_x_4) ;  /* 0x0000000000088947 */ /* 0x000fea0003800000 */
.L_x_3:
[----:B------:R-:W-:Y:S05]  /*0500*/  BSYNC.RELIABLE B1 ;  /* 0x0000000000017941 */ /* 0x000fea0003800100 */
.L_x_1:
[----:B------:R-:W-:Y:S05]  /*0510*/  BRA `(.L_x_5) ;  /* 0xfffffff800f47947 */ /* 0x000fea000383ffff */
.L_x_4:
[----:B------:R-:W-:Y:S05]  /*0520*/  BSYNC.RECONVERGENT B0 ;  /* 0x0000000000007941 */ /* 0x000fea0003800200 */
.L_x_0:
[----:B0-----:R-:W0:Y:S01]  /*0530*/  LDC.64 R2, c[0x0][0x398] ;  /* 0x0000e600ff027b82 */ /* 0x001e220000000a00 */
[----:B------:R-:W1:Y:S01]  /*0540*/  LDCU UR6, c[0x0][0x394] ;  /* 0x00007280ff0677ac */ /* 0x000e620008000800 */
[----:B0-----:R-:W1:Y:S02]  /*0550*/  ATOMG.E.OR.STRONG.GPU PT, R2, desc[UR4][R2.64], RZ ;  /* 0x800000ff020279a8 */ /* 0x001e64000b1ef104 */
[----:B-1----:R-:W-:-:S13]  /*0560*/  ISETP.GE.AND P0, PT, R2, UR6, PT ;  /* 0x0000000602007c0c */ /* 0x002fda000bf06270 */
[----:B------:R-:W-:Y:S05]  /*0570*/  @!P0 BRA `(.L_x_6) ;  /* 0xfffffff800bc8947 */ /* 0x000fea000383ffff */
[----:B------:R-:W-:Y:S05]  /*0580*/  EXIT ;  /* 0x000000000000794d */ /* 0x000fea0003800000 */
.L_x_7:
[----:B------:R-:W-:-:S00]  /*0590*/  BRA `(.L_x_7) ;  /* 0xfffffffc00fc7947 */ /* 0x000fc0000383ffff */
[----:B------:R-:W-:-:S00]  /*05a0*/  NOP ;  /* 0x0000000000007918 */ /* 0x000fc00000000000 */
        /* <DEDUP_REMOVED lines=13> */
.L_x_56:


//--------------------- .text._Z21mpmc_producers_kernelP9MPMCQueueiPi --------------------------
	.section	.text._Z21mpmc_producers_kernelP9MPMCQueueiPi,"ax",@progbits
	.align	128
        .global         _Z21mpmc_producers_kernelP9MPMCQueueiPi
        .type           _Z21mpmc_producers_kernelP9MPMCQueueiPi,@function
        .size           _Z21mpmc_producers_kernelP9MPMCQueueiPi,(.L_x_57 - _Z21mpmc_producers_kernelP9MPMCQueueiPi)
        .other          _Z21mpmc_producers_kernelP9MPMCQueueiPi,@"STO_CUDA_ENTRY STV_DEFAULT"
_Z21mpmc_producers_kernelP9MPMCQueueiPi:
.text._Z21mpmc_producers_kernelP9MPMCQueueiPi:
[----:B------:R-:W-:Y:S08]  /*0000*/  LDC R1, c[0x0][0x37c] ;  /* 0x0000df00ff017b82 */ /* 0x000ff00000000800 */
[----:B------:R-:W0:Y:S02]  /*0010*/  LDC R0, c[0x0][0x388] ;  /* 0x0000e200ff007b82 */ /* 0x000e240000000800 */
[----:B0-----:R-:W-:-:S13]  /*0020*/  ISETP.GE.AND P0, PT, R0, 0x1, PT ;  /* 0x000000010000780c */ /* 0x001fda0003f06270 */
[----:B------:R-:W-:Y:S05]  /*0030*/  @!P0 EXIT ;  /* 0x000000000000894d */ /* 0x000fea0003800000 */
[----:B------:R-:W0:Y:S01]  /*0040*/  S2R R5, SR_TID.X ;  /* 0x0000000000057919 */ /* 0x000e220000002100 */
[----:B------:R-:W0:Y:S01]  /*0050*/  LDCU UR4, c[0x0][0x360] ;  /* 0x00006c00ff0477ac */ /* 0x000e220008000800 */
[----:B------:R-:W-:Y:S01]  /*0060*/  IMAD.MOV.U32 R0, RZ, RZ, RZ ;  /* 0x000000ffff007224 */ /* 0x000fe200078e00ff */
[----:B------:R-:W0:Y:S01]  /*0070*/  S2R R2, SR_CTAID.X ;  /* 0x0000000000027919 */ /* 0x000e220000002500 */
[----:B------:R-:W1:Y:S02]  /*0080*/  LDCU.64 UR6, c[0x0][0x358] ;  /* 0x00006b00ff0677ac */ /* 0x000e640008000a00 */
[----:B01----:R-:W-:-:S07]  /*0090*/  IMAD R5, R2, UR4, R5 ;  /* 0x0000000402057c24 */ /* 0x003fce000f8e0205 */
.L_x_14:
[----:B-1----:R-:W0:Y:S08]  /*00a0*/  LDC.64 R2, c[0x0][0x380] ;  /* 0x0000e000ff027b82 */ /* 0x002e300000000a00 */
[----:B------:R-:W1:Y:S01]  /*00b0*/  LDC.64 R8, c[0x0][0x380] ;  /* 0x0000e000ff087b82 */ /* 0x000e620000000a00 */
[----:B0----5:R0:W5:Y:S04]  /*00c0*/  LDG.E R13, desc[UR6][R2.64+0x18] ;  /* 0x00001806020d7981 */ /* 0x021168000c1e1900 */
[----:B------:R0:W5:Y:S01]  /*00d0*/  LDG.E.64 R10, desc[UR6][R2.64+0x8] ;  /* 0x00000806020a7981 */ /* 0x000162000c1e1b00 */
[----:B------:R-:W-:Y:S01]  /*00e0*/  BSSY.RECONVERGENT B0, `(.L_x_8) ;  /* 0x000003b000007945 */ /* 0x000fe20003800200 */
[----:B-1----:R-:W-:-:S04]  /*00f0*/  IADD3 R8, P0, PT, R8, 0x18, RZ ;  /* 0x0000001808087810 */ /* 0x002fc80007f1e0ff */
[----:B------:R-:W-:-:S09]  /*0100*/  IADD3.X R9, PT, PT, RZ, R9, RZ, P0, !PT ;  /* 0x00000009ff097210 */ /* 0x000fd200007fe4ff */
.L_x_13:
        /* <DEDUP_REMOVED lines=11> */
[----:B--2---:R-:W-:-:S05]  /*01c0*/  IMAD.HI.U32 R15, R15, R2, RZ ;  /* 0x000000020f0f7227 */ /* 0x004fca00078e00ff */
[----:B------:R-:W-:-:S05]  /*01d0*/  IADD3 R15, PT, PT, -R15, RZ, RZ ;  /* 0x000000ff0f0f7210 */ /* 0x000fca0007ffe1ff */
[----:B------:R-:W-:-:S05]  /*01e0*/  IMAD R4, R13, R15, R2 ;  /* 0x0000000f0d047224 */ /* 0x000fca00078e0202 */
[----:B------:R-:W-:-:S13]  /*01f0*/  ISETP.GE.U32.AND P0, PT, R4, R13, PT ;  /* 0x0000000d0400720c */ /* 0x000fda0003f06070 */
[----:B------:R-:W-:-:S05]  /*0200*/  @P0 IMAD.IADD R4, R4, 0x1, -R13 ;  /* 0x0000000104040824 */ /* 0x000fca00078e0a0d */
[----:B------:R-:W-:-:S13]  /*0210*/  ISETP.GE.U32.AND P0, PT, R4, R13, PT ;  /* 0x0000000d0400720c */ /* 0x000fda0003f06070 */
[----:B------:R-:W-:Y:S02]  /*0220*/  @P0 IADD3 R4, PT, PT, -R13, R4, RZ ;  /* 0x000000040d040210 */ /* 0x000fe40007ffe1ff */
[----:B------:R-:W-:-:S05]  /*0230*/  @!P1 LOP3.LUT R4, RZ, R13, RZ, 0x33, !PT ;  /* 0x0000000dff049212 */ /* 0x000fca00078e33ff */
[----:B------:R-:W-:-:S06]  /*0240*/  IMAD.WIDE.U32 R14, R4, 0x4, R10 ;  /* 0x00000004040e7825 */ /* 0x000fcc00078e000a */
[----:B------:R-:W2:Y:S01]  /*0250*/  LD.E R15, desc[UR6][R14.64] ;  /* 0x000000060e0f7980 */ /* 0x000ea2000c101900 */
[----:B------:R-:W-:Y:S05]  /*0260*/  YIELD ;  /* 0x0000000000007946 */ /* 0x000fea0003800000 */
[----:B------:R-:W-:Y:S01]  /*0270*/  BSSY.RELIABLE B1, `(.L_x_9) ;  /* 0x0000020000017945 */ /* 0x000fe20003800100 */
[----:B--2---:R-:W-:-:S05]  /*0280*/  IMAD.IADD R3, R15, 0x1, -R2 ;  /* 0x000000010f037824 */ /* 0x004fca00078e0a02 */
[----:B------:R-:W-:-:S13]  /*0290*/  ISETP.NE.AND P0, PT, R3, RZ, PT ;  /* 0x000000ff0300720c */ /* 0x000fda0003f05270 */
[----:B------:R-:W-:Y:S05]  /*02a0*/  @P0 BRA `(.L_x_10) ;  /* 0x0000000000640947 */ /* 0x000fea0003800000 */
[----:B------:R-:W-:-:S05]  /*02b0*/  IADD3 R3, PT, PT, R2, 0x1, RZ ;  /* 0x0000000102037810 */ /* 0x000fca0007ffe0ff */
[----:B------:R-:W2:Y:S02]  /*02c0*/  ATOMG.E.CAS.STRONG.GPU PT, R15, [R8+-0x4], R2, R3 ;  /* 0xfffffc02080f73a9 */ /* 0x000ea400001ee103 */
[----:B--2---:R-:W-:-:S13]  /*02d0*/  ISETP.NE.AND P0, PT, R15, R2, PT ;  /* 0x000000020f00720c */ /* 0x004fda0003f05270 */
[----:B------:R-:W-:Y:S05]  /*02e0*/  @!P0 BREAK.RELIABLE B1 ;  /* 0x0000000000018942 */ /* 0x000fea0003800100 */
[----:B------:R-:W-:Y:S05]  /*02f0*/  @P0 BRA `(.L_x_11) ;  /* 0x00000000005c0947 */ /* 0x000fea0003800000 */
[----:B------:R-:W2:Y:S01]  /*0300*/  LDG.E.64 R8, desc[UR6][R6.64] ;  /* 0x0000000606087981 */ /* 0x000ea2000c1e1b00 */
[----:B------:R-:W0:Y:S02]  /*0310*/  LDCU UR4, c[0x0][0x388] ;  /* 0x00007100ff0477ac */ /* 0x000e240008000800 */
[----:B0-----:R-:W-:Y:S02]  /*0320*/  IMAD R11, R5, UR4, R0 ;  /* 0x00000004050b7c24 */ /* 0x001fe4000f8e0200 */
[----:B--2---:R-:W-:-:S05]  /*0330*/  IMAD.WIDE.U32 R8, R4, 0x4, R8 ;  /* 0x0000000404087825 */ /* 0x004fca00078e0008 */
[----:B------:R0:W-:Y:S01]  /*0340*/  ST.E desc[UR6][R8.64], R11 ;  /* 0x0000000b08007985 */ /* 0x0001e2000c101906 */
[----:B------:R-:W-:Y:S06]  /*0350*/  MEMBAR.SC.GPU ;  /* 0x0000000000007992 */ /* 0x000fec0000002000 */
[----:B------:R-:W-:-:S00]  /*0360*/  ERRBAR ;  /* 0x00000000000079ab */ /* 0x000fc00000000000 */
[----:B------:R-:W-:Y:S06]  /*0370*/  CGAERRBAR ;  /* 0x00000000000075ab */ /* 0x000fec0000000000 */
[----:B------:R-:W-:Y:S04]  /*0380*/  CCTL.IVALL ;  /* 0x00000000ff00798f */ /* 0x000fe80002000000 */
[----:B------:R-:W2:Y:S01]  /*0390*/  LDG.E.64 R6, desc[UR6][R6.64+0x8] ;  /* 0x0000080606067981 */ /* 0x000ea2000c1e1b00 */
[----:B0-----:R-:W0:Y:S01]  /*03a0*/  LDC.64 R10, c[0x0][0x390] ;  /* 0x0000e400ff0a7b82 */ /* 0x001e220000000a00 */
[----:B------:R-:W-:Y:S01]  /*03b0*/  VOTEU.ANY UR4, UPT, PT ;  /* 0x0000000000047886 */ /* 0x000fe200038e0100 */
[----:B------:R-:W1:Y:S01]  /*03c0*/  S2R R2, SR_LANEID ;  /* 0x0000000000027919 */ /* 0x000e620000000000 */
[----:B------:R-:W-:-:S02]  /*03d0*/  UFLO.U32 UR5, UR4 ;  /* 0x00000004000572bd */ /* 0x000fc400080e0000 */
[----:B------:R-:W0:Y:S04]  /*03e0*/  POPC R13, UR4 ;  /* 0x00000004000d7d09 */ /* 0x000e280008000000 */
[----:B-1----:R-:W-:Y:S01]  /*03f0*/  ISETP.EQ.U32.AND P0, PT, R2, UR5, PT ;  /* 0x0000000502007c0c */ /* 0x002fe2000bf02070 */
[----:B--2---:R-:W-:-:S05]  /*0400*/  IMAD.WIDE.U32 R8, R4, 0x4, R6 ;  /* 0x0000000404087825 */ /* 0x004fca00078e0006 */
[----:B------:R1:W-:Y:S07]  /*0410*/  ST.E desc[UR6][R8.64], R3 ;  /* 0x0000000308007985 */ /* 0x0003ee000c101906 */
[----:B0-----:R1:W5:Y:S01]  /*0420*/  @P0 ATOMG.E.ADD.STRONG.GPU PT, RZ, desc[UR6][R10.64], R13 ;  /* 0x8000000d0aff09a8 */ /* 0x00136200081ef106 */
[----:B------:R-:W-:Y:S05]  /*0430*/  BRA `(.L_x_12) ;  /* 0x0000000000147947 */ /* 0x000fea0003800000 */
.L_x_10:
[----:B------:R-:W-:-:S13]  /*0440*/  ISETP.GE.AND P0, PT, R3, RZ, PT ;  /* 0x000000ff0300720c */ /* 0x000fda0003f06270 */
[----:B------:R-:W-:Y:S05]  /*0450*/  @!P0 BREAK.RELIABLE B1 ;  /* 0x0000000000018942 */ /* 0x000fea0003800100 */
[----:B------:R-:W-:Y:S05]  /*0460*/  @!P0 BRA `(.L_x_12) ;  /* 0x0000000000088947 */ /* 0x000fea0003800000 */
.L_x_11:
[----:B------:R-:W-:Y:S05]  /*0470*/  BSYNC.RELIABLE B1 ;  /* 0x0000000000017941 */ /* 0x000fea0003800100 */
.L_x_9:
[----:B------:R-:W-:Y:S05]  /*0480*/  BRA `(.L_x_13) ;  /* 0xfffffffc00207947 */ /* 0x000fea000383ffff */
.L_x_12:
[----:B------:R-:W-:Y:S05]  /*0490*/  BSYNC.RECONVERGENT B0 ;  /* 0x0000000000007941 */ /* 0x000fea0003800200 */
.L_x_8:
[----:B------:R-:W0:Y:S01]  /*04a0*/  LDCU UR4, c[0x0][0x388] ;  /* 0x00007100ff0477ac */ /* 0x000e220008000800 */
[----:B------:R-:W-:-:S05]  /*04b0*/  VIADD R0, R0, 0x1 ;  /* 0x0000000100007836 */ /* 0x000fca0000000000 */
[----:B0-----:R-:W-:-:S13]  /*04c0*/  ISETP.NE.AND P0, PT, R0, UR4, PT ;  /* 0x0000000400007c0c */ /* 0x001fda000bf05270 */
[----:B------:R-:W-:Y:S05]  /*04d0*/  @P0 BRA `(.L_x_14) ;  /* 0xfffffff800f00947 */ /* 0x000fea000383ffff */
[----:B------:R-:W-:Y:S05]  /*04e0*/  EXIT ;  /* 0x000000000000794d */ /* 0x000fea0003800000 */
.L_x_15:
        /* <DEDUP_REMOVED lines=9> */
.L_x_57:


//--------------------- .text._Z20mpmc_init_seq_kernelPji --------------------------
	.section	.text._Z20mpmc_init_seq_kernelPji,"ax",@progbits
	.align	128
        .global         _Z20mpmc_init_seq_kernelPji
        .type           _Z20mpmc_init_seq_kernelPji,@function
        .size           _Z20mpmc_init_seq_kernelPji,(.L_x_58 - _Z20mpmc_init_seq_kernelPji)
        .other          _Z20mpmc_init_seq_kernelPji,@"STO_CUDA_ENTRY STV_DEFAULT"
_Z20mpmc_init_seq_kernelPji:
.text._Z20mpmc_init_seq_kernelPji:
[----:B------:R-:W-:Y:S01]  /*0000*/  LDC R1, c[0x0][0x37c] ;  /* 0x0000df00ff017b82 */ /* 0x000fe20000000800 */
[----:B------:R-:W0:Y:S07]  /*0010*/  S2R R0, SR_TID.X ;  /* 0x0000000000007919 */ /* 0x000e2e0000002100 */
[----:B------:R-:W0:Y:S01]  /*0020*/  S2UR UR4, SR_CTAID.X ;  /* 0x00000000000479c3 */ /* 0x000e220000002500 */
[----:B------:R-:W1:Y:S07]  /*0030*/  LDCU UR5, c[0x0][0x388] ;  /* 0x00007100ff0577ac */ /* 0x000e6e0008000800 */
[----:B------:R-:W0:Y:S02]  /*0040*/  LDC R5, c[0x0][0x360] ;  /* 0x0000d800ff057b82 */ /* 0x000e240000000800 */
[----:B0-----:R-:W-:-:S05]  /*0050*/  IMAD R5, R5, UR4, R0 ;  /* 0x0000000405057c24 */ /* 0x001fca000f8e0200 */
[----:B-1----:R-:W-:-:S13]  /*0060*/  ISETP.GE.AND P0, PT, R5, UR5, PT ;  /* 0x0000000505007c0c */ /* 0x002fda000bf06270 */
[----:B------:R-:W-:Y:S05]  /*0070*/  @P0 EXIT ;  /* 0x000000000000094d */ /* 0x000fea0003800000 */
[----:B------:R-:W0:Y:S01]  /*0080*/  LDC.64 R2, c[0x0][0x380] ;  /* 0x0000e000ff027b82 */ /* 0x000e220000000a00 */
[----:B------:R-:W1:Y:S01]  /*0090*/  LDCU.64 UR4, c[0x0][0x358] ;  /* 0x00006b00ff0477ac */ /* 0x000e620008000a00 */
[----:B0-----:R-:W-:-:S05]  /*00a0*/  IMAD.WIDE R2, R5, 0x4, R2 ;  /* 0x0000000405027825 */ /* 0x001fca00078e0202 */
[----:B-1----:R-:W-:Y:S01]  /*00b0*/  STG.E desc[UR4][R2.64], R5 ;  /* 0x0000000502007986 */ /* 0x002fe2000c101904 */
[----:B------:R-:W-:Y:S05]  /*00c0*/  EXIT ;  /* 0x000000000000794d */ /* 0x000fea0003800000 */
.L_x_16:
        /* <DEDUP_REMOVED lines=11> */
.L_x_58:


//--------------------- .text._Z21mpmc_init_ptrs_kernelP9MPMCQueuePiPji --------------------------
	.section	.text._Z21mpmc_init_ptrs_kernelP9MPMCQueuePiPji,"ax",@progbits
	.align	128
        .global         _Z21mpmc_init_ptrs_kernelP9MPMCQueuePiPji
        .type           _Z21mpmc_init_ptrs_kernelP9MPMCQueuePiPji,@function
        .size           _Z21mpmc_init_ptrs_kernelP9MPMCQueuePiPji,(.L_x_59 - _Z21mpmc_init_ptrs_kernelP9MPMCQueuePiPji)
        .other          _Z21mpmc_init_ptrs_kernelP9MPMCQueuePiPji,@"STO_CUDA_ENTRY STV_DEFAULT"
_Z21mpmc_init_ptrs_kernelP9MPMCQueuePiPji:
.text._Z21mpmc_init_ptrs_kernelP9MPMCQueuePiPji:
[----:B------:R-:W-:Y:S01]  /*0000*/  LDC R1, c[0x0][0x37c] ;  /* 0x0000df00ff017b82 */ /* 0x000fe20000000800 */
[----:B------:R-:W0:Y:S07]  /*0010*/  S2R R0, SR_TID.X ;  /* 0x0000000000007919 */ /* 0x000e2e0000002100 */
[----:B------:R-:W0:Y:S02]  /*0020*/  S2UR UR4, SR_CTAID.X ;  /* 0x00000000000479c3 */ /* 0x000e240000002500 */
[----:B0-----:R-:W-:-:S13]  /*0030*/  LOP3.LUT P0, RZ, R0, UR4, RZ, 0xfc, !PT ;  /* 0x0000000400ff7c12 */ /* 0x001fda000f80fcff */
[----:B------:R-:W-:Y:S05]  /*0040*/  @P0 EXIT ;  /* 0x000000000000094d */ /* 0x000fea0003800000 */
[----:B------:R-:W0:Y:S01]  /*0050*/  LDC.64 R2, c[0x0][0x380] ;  /* 0x0000e000ff027b82 */ /* 0x000e220000000a00 */
[----:B------:R-:W0:Y:S07]  /*0060*/  LDCU.64 UR4, c[0x0][0x358] ;  /* 0x00006b00ff0477ac */ /* 0x000e2e0008000a00 */
[----:B------:R-:W1:Y:S08]  /*0070*/  LDC.64 R4, c[0x0][0x388] ;  /* 0x0000e200ff047b82 */ /* 0x000e700000000a00 */
[----:B------:R-:W2:Y:S08]  /*0080*/  LDC.64 R6, c[0x0][0x390] ;  /* 0x0000e400ff067b82 */ /* 0x000eb00000000a00 */
[----:B------:R-:W3:Y:S01]  /*0090*/  LDC R9, c[0x0][0x398] ;  /* 0x0000e600ff097b82 */ /* 0x000ee20000000800 */
[----:B0-----:R-:W-:Y:S04]  /*00a0*/  STG.E.64 desc[UR4][R2.64+0x10], RZ ;  /* 0x000010ff02007986 */ /* 0x001fe8000c101b04 */
[----:B-1----:R-:W-:Y:S04]  /*00b0*/  STG.E.64 desc[UR4][R2.64], R4 ;  /* 0x0000000402007986 */ /* 0x002fe8000c101b04 */
[----:B--2---:R-:W-:Y:S04]  /*00c0*/  STG.E.64 desc[UR4][R2.64+0x8], R6 ;  /* 0x0000080602007986 */ /* 0x004fe8000c101b04 */
[----:B---3--:R-:W-:Y:S01]  /*00d0*/  STG.E desc[UR4][R2.64+0x18], R9 ;  /* 0x0000180902007986 */ /* 0x008fe2000c101904 */
[----:B------:R-:W-:Y:S05]  /*00e0*/  EXIT ;  /* 0x000000000000794d */ /* 0x000fea0003800000 */
.L_x_17:
        /* <DEDUP_REMOVED lines=9> */
.L_x_59:


//--------------------- .text._Z28queue_batched_enqueue_kernelP5QueueiPi --------------------------
	.section	.text._Z28queue_batched_enqueue_kernelP5QueueiPi,"ax",@progbits
	.align	128
        .global         _Z28queue_batched_enqueue_kernelP5QueueiPi
        .type           _Z28queue_batched_enqueue_kernelP5QueueiPi,@function
        .size           _Z28queue_batched_enqueue_kernelP5QueueiPi,(.L_x_60 - _Z28queue_batched_enqueue_kernelP5QueueiPi)
        .other          _Z28queue_batched_enqueue_kernelP5QueueiPi,@"STO_CUDA_ENTRY STV_DEFAULT"
_Z28queue_batched_enqueue_kernelP5QueueiPi:
.text._Z28queue_batched_enqueue_kernelP5QueueiPi:
[----:B------:R-:W-:Y:S01]  /*0000*/  LDC R1, c[0x0][0x37c] ;  /* 0x0000df00ff017b82 */ /* 0x000fe20000000800 */
[----:B------:R-:W0:Y:S07]  /*0010*/  S2R R2, SR_TID.X ;  /* 0x0000000000027919 */ /* 0x000e2e0000002100 */
[----:B------:R-:W1:Y:S01]  /*0020*/  S2UR UR5, SR_CTAID.X ;  /* 0x00000000000579c3 */ /* 0x000e620000002500 */
[----:B------:R-:W1:Y:S01]  /*0030*/  LDCU UR11, c[0x0][0x360] ;  /* 0x00006c00ff0b77ac */ /* 0x000e620008000800 */
[----:B------:R-:W-:Y:S01]  /*0040*/  BSSY.RECONVERGENT B0, `(.L_x_18) ;  /* 0x00000ac000007945 */ /* 0x000fe20003800200 */
[----:B------:R-:W2:Y:S05]  /*0050*/  LDCU UR12, c[0x0][0x388] ;  /* 0x00007100ff0c77ac */ /* 0x000eaa0008000800 */
[----:B------:R-:W3:Y:S01]  /*0060*/  S2UR UR10, SR_CgaCtaId ;  /* 0x00000000000a79c3 */ /* 0x000ee20000008800 */
[----:B------:R-:W-:-:S02]  /*0070*/  UMOV UR8, 0x400 ;  /* 0x0000040000087882 */ /* 0x000fc40000000000 */
[----:B------:R-:W-:Y:S02]  /*0080*/  UIADD3 UR4, UPT, UPT, UR8, 0x10, URZ ;  /* 0x0000001008047890 */ /* 0x000fe4000fffe0ff */
[----:B-1----:R-:W-:-:S06]  /*0090*/  UIMAD UR5, UR5, UR11, URZ ;  /* 0x0000000b050572a4 */ /* 0x002fcc000f8e02ff */
[C---:B0-----:R-:W-:Y:S01]  /*00a0*/  VIADD R3, R2.reuse, UR5 ;  /* 0x0000000502037c36 */ /* 0x041fe20008000000 */
[----:B---3--:R-:W-:Y:S01]  /*00b0*/  ULEA UR4, UR10, UR4, 0x18 ;  /* 0x000000040a047291 */ /* 0x008fe2000f8ec0ff */
[----:B------:R-:W-:-:S03]  /*00c0*/  ISETP.NE.AND P1, PT, R2, RZ, PT ;  /* 0x000000ff0200720c */ /* 0x000fc60003f25270 */
[----:B--2---:R-:W-:Y:S02]  /*00d0*/  ISETP.GE.AND P0, PT, R3, UR12, PT ;  /* 0x0000000c03007c0c */ /* 0x004fe4000bf06270 */
[----:B------:R-:W-:-:S11]  /*00e0*/  LEA R0, R2, UR4, 0x2 ;  /* 0x0000000402007c11 */ /* 0x000fd6000f8e10ff */
[----:B------:R0:W-:Y:S01]  /*00f0*/  @!P0 STS [R0], R3 ;  /* 0x0000000300008388 */ /* 0x0001e20000000800 */
[----:B------:R-:W-:Y:S06]  /*0100*/  BAR.SYNC.DEFER_BLOCKING 0x0 ;  /* 0x0000000000007b1d */ /* 0x000fec0000010000 */
[----:B------:R-:W-:Y:S05]  /*0110*/  @P1 BRA `(.L_x_19) ;  /* 0x0000000800781947 */ /* 0x000fea0003800000 */
[----:B------:R-:W-:Y:S01]  /*0120*/  UISETP.GE.U32.AND UP0, UPT, UR11, 0x4, UPT ;  /* 0x000000040b00788c */ /* 0x000fe2000bf06070 */
[----:B0-----:R-:W-:Y:S01]  /*0130*/  IMAD.MOV.U32 R3, RZ, RZ, RZ ;  /* 0x000000ffff037224 */ /* 0x001fe200078e00ff */
[----:B------:R-:W-:Y:S01]  /*0140*/  ULOP3.LUT UR6, UR11, 0x3, URZ, 0xc0, !UPT ;  /* 0x000000030b067892 */ /* 0x000fe2000f8ec0ff */
[----:B------:R-:W-:-:S06]  /*0150*/  UMOV UR4, URZ ;  /* 0x000000ff00047c82 */ /* 0x000fcc0008000000 */
[----:B------:R-:W-:Y:S05]  /*0160*/  BRA.U !UP0, `(.L_x_20) ;  /* 0x0000000908287547 */ /* 0x000fea000b800000 */
[----:B------:R-:W-:Y:S01]  /*0170*/  ULOP3.LUT UR7, UR11, 0xfffffffc, URZ, 0xc0, !UPT ;  /* 0xfffffffc0b077892 */ /* 0x000fe2000f8ec0ff */
[----:B------:R-:W-:Y:S01]  /*0180*/  IMAD.MOV.U32 R3, RZ, RZ, RZ ;  /* 0x000000ffff037224 */ /* 0x000fe200078e00ff */
[----:B------:R-:W-:Y:S02]  /*0190*/  UIADD3 UR9, UPT, UPT, UR5, 0x3, URZ ;  /* 0x0000000305097890 */ /* 0x000fe4000fffe0ff */
[----:B------:R-:W-:Y:S02]  /*01a0*/  UIADD3 UR7, UPT, UPT, -UR7, URZ, URZ ;  /* 0x000000ff07077290 */ /* 0x000fe4000fffe1ff */
[----:B------:R-:W-:Y:S02]  /*01b0*/  ULOP3.LUT UR4, UR11, 0x7fc, URZ, 0xc0, !UPT ;  /* 0x000007fc0b047892 */ /* 0x000fe4000f8ec0ff */
[----:B------:R-:W-:Y:S01]  /*01c0*/  UISETP.GE.AND UP0, UPT, UR7, URZ, UPT ;  /* 0x000000ff0700728c */ /* 0x000fe2000bf06270 */
[----:B------:R-:W-:-:S08]  /*01d0*/  MOV R4, UR9 ;  /* 0x0000000900047c02 */ /* 0x000fd00008000f00 */
[----:B------:R-:W-:Y:S05]  /*01e0*/  BRA.U UP0, `(.L_x_21) ;  /* 0x0000000500bc7547 */ /* 0x000fea000b800000 */
[----:B------:R-:W-:Y:S02]  /*01f0*/  UIADD3 UR9, UPT, UPT, -UR7, URZ, URZ ;  /* 0x000000ff07097290 */ /* 0x000fe4000fffe1ff */
[----:B------:R-:W-:Y:S02]  /*0200*/  UPLOP3.LUT UP0, UPT, UPT, UPT, UPT, 0x80, 0x8 ;  /* 0x000000000008789c */ /* 0x000fe40003f0f070 */
[----:B------:R-:W-:-:S09]  /*0210*/  UISETP.GT.AND UP1, UPT, UR9, 0xc, UPT ;  /* 0x0000000c0900788c */ /* 0x000fd2000bf24270 */
[----:B------:R-:W-:Y:S05]  /*0220*/  BRA.U !UP1, `(.L_x_22) ;  /* 0x0000000509107547 */ /* 0x000fea000b800000 */
[----:B------:R-:W-:-:S11]  /*0230*/  UPLOP3.LUT UP0, UPT, UPT, UPT, UPT, 0x40, 0x4 ;  /* 0x000000000004789c */ /* 0x000fd60003f0e870 */
.L_x_23:
[C---:B------:R-:W-:Y:S01]  /*0240*/  VIADD R5, R4.reuse, 0xfffffffd ;  /* 0xfffffffd04057836 */ /* 0x040fe20000000000 */
[----:B------:R-:W-:Y:S01]  /*0250*/  UIADD3 UR7, UPT, UPT, UR7, 0x10, URZ ;  /* 0x0000001007077890 */ /* 0x000fe2000fffe0ff */
[----:B------:R-:W-:-:S03]  /*0260*/  VIADD R6, R4, 0xffffffff ;  /* 0xffffffff04067836 */ /* 0x000fc60000000000 */
[----:B------:R-:W-:Y:S01]  /*0270*/  ISETP.GE.AND P3, PT, R5, UR12, PT ;  /* 0x0000000c05007c0c */ /* 0x000fe2000bf66270 */
[----:B------:R-:W-:Y:S01]  /*0280*/  VIADD R5, R4, 0xfffffffe ;  /* 0xfffffffe04057836 */ /* 0x000fe20000000000 */
[----:B------:R-:W-:-:S04]  /*0290*/  UISETP.GE.AND UP1, UPT, UR7, -0xc, UPT ;  /* 0xfffffff40700788c */ /* 0x000fc8000bf26270 */
[----:B------:R-:W-:Y:S02]  /*02a0*/  ISETP.GE.AND P2, PT, R5, UR12, PT ;  /* 0x0000000c05007c0c */ /* 0x000fe4000bf46270 */
[----:B------:R-:W-:-:S05]  /*02b0*/  IADD3 R5, PT, PT, R3, 0x1, RZ ;  /* 0x0000000103057810 */ /* 0x000fca0007ffe0ff */
[----:B------:R-:W-:Y:S01]  /*02c0*/  @P3 IMAD.MOV R5, RZ, RZ, R3 ;  /* 0x000000ffff053224 */ /* 0x000fe200078e0203 */
[----:B------:R-:W-:Y:S02]  /*02d0*/  ISETP.GE.AND P3, PT, R6, UR12, PT ;  /* 0x0000000c06007c0c */ /* 0x000fe4000bf66270 */
[C---:B------:R-:W-:Y:S02]  /*02e0*/  IADD3 R6, PT, PT, R4.reuse, 0x1, RZ ;  /* 0x0000000104067810 */ /* 0x040fe40007ffe0ff */
[----:B------:R-:W-:Y:S01]  /*02f0*/  IADD3 R3, PT, PT, R5, 0x1, RZ ;  /* 0x0000000105037810 */ /* 0x000fe20007ffe0ff */
[----:B------:R-:W-:Y:S01]  /*0300*/  @P2 IMAD.MOV R3, RZ, RZ, R5 ;  /* 0x000000ffff032224 */ /* 0x000fe200078e0205 */
[----:B------:R-:W-:-:S03]  /*0310*/  ISETP.GE.AND P2, PT, R4, UR12, PT ;  /* 0x0000000c04007c0c */ /* 0x000fc6000bf46270 */
[----:B------:R-:W-:-:S04]  /*0320*/  VIADD R5, R3, 0x1 ;  /* 0x0000000103057836 */ /* 0x000fc80000000000 */
[----:B------:R-:W-:Y:S01]  /*0330*/  @P3 IMAD.MOV R5, RZ, RZ, R3 ;  /* 0x000000ffff053224 */ /* 0x000fe200078e0203 */
[----:B------:R-:W-:Y:S02]  /*0340*/  ISETP.GE.AND P3, PT, R6, UR12, PT ;  /* 0x0000000c06007c0c */ /* 0x000fe4000bf66270 */
[----:B------:R-:W-:Y:S01]  /*0350*/  IADD3 R6, PT, PT, R4, 0x2, RZ ;  /* 0x0000000204067810 */ /* 0x000fe20007ffe0ff */
[----:B------:R-:W-:Y:S02]  /*0360*/  VIADD R3, R5, 0x1 ;  /* 0x0000000105037836 */ /* 0x000fe40000000000 */
[----:B------:R-:W-:Y:S01]  /*0370*/  @P2 IMAD.MOV R3, RZ, RZ, R5 ;  /* 0x000000ffff032224 */ /* 0x000fe200078e0205 */
[----:B------:R-:W-:Y:S02]  /*0380*/  ISETP.GE.AND P2, PT, R6, UR12, PT ;  /* 0x0000000c06007c0c */ /* 0x000fe4000bf46270 */
[----:B------:R-:W-:Y:S01]  /*0390*/  IADD3 R6, PT, PT, R4, 0x3, RZ ;  /* 0x0000000304067810 */ /* 0x000fe20007ffe0ff */
[----:B------:R-:W-:-:S04]  /*03a0*/  VIADD R5, R3, 0x1 ;  /* 0x0000000103057836 */ /* 0x000fc80000000000 */
[----:B------:R-:W-:Y:S01]  /*03b0*/  @P3 IMAD.MOV R5, RZ, RZ, R3 ;  /* 0x000000ffff053224 */ /* 0x000fe200078e0203 */
[----:B------:R-:W-:Y:S02]  /*03c0*/  ISETP.GE.AND P3, PT, R6, UR12, PT ;  /* 0x0000000c06007c0c */ /* 0x000fe4000bf66270 */
[C---:B------:R-:W-:Y:S01]  /*03d0*/  IADD3 R3, PT, PT, R4.reuse, 0x4, RZ ;  /* 0x0000000404037810 */ /* 0x040fe20007ffe0ff */
[----:B------:R-:W-:Y:S02]  /*03e0*/  VIADD R6, R5, 0x1 ;  /* 0x0000000105067836 */ /* 0x000fe40000000000 */
[----:B------:R-:W-:Y:S01]  /*03f0*/  @P2 IMAD.MOV R6, RZ, RZ, R5 ;  /* 0x000000ffff062224 */ /* 0x000fe200078e0205 */
[----:B------:R-:W-:Y:S02]  /*0400*/  ISETP.GE.AND P2, PT, R3, UR12, PT ;  /* 0x0000000c03007c0c */ /* 0x000fe4000bf46270 */
[----:B------:R-:W-:Y:S01]  /*0410*/  IADD3 R5, PT, PT, R4, 0x5, RZ ;  /* 0x0000000504057810 */ /* 0x000fe20007ffe0ff */
        /* <DEDUP_REMOVED lines=30> */
[----:B------:R-:W-:Y:S01]  /*0600*/  ISETP.GE.AND P2, PT, R3, UR12, PT ;  /* 0x0000000c03007c0c */ /* 0x000fe2000bf46270 */
[----:B------:R-:W-:Y:S02]  /*0610*/  VIADD R4, R4, 0x10 ;  /* 0x0000001004047836 */ /* 0x000fe40000000000 */
[----:B------:R-:W-:-:S04]  /*0620*/  VIADD R6, R5, 0x1 ;  /* 0x0000000105067836 */ /* 0x000fc80000000000 */
[----:B------:R-:W-:-:S05]  /*0630*/  @P3 IADD3 R6, PT, PT, R5, RZ, RZ ;  /* 0x000000ff05063210 */ /* 0x000fca0007ffe0ff */
[C---:B------:R-:W-:Y:S01]  /*0640*/  VIADD R3, R6.reuse, 0x1 ;  /* 0x0000000106037836 */ /* 0x040fe20000000000 */
[----:B------:R-:W-:Y:S01]  /*0650*/  @P2 IADD3 R3, PT, PT, R6, RZ, RZ ;  /* 0x000000ff06032210 */ /* 0x000fe20007ffe0ff */
[----:B------:R-:W-:Y:S06]  /*0660*/  BRA.U !UP1, `(.L_x_23) ;  /* 0xfffffff909f47547 */ /* 0x000fec000b83ffff */
.L_x_22:
[----:B------:R-:W-:-:S04]  /*0670*/  UIADD3 UR9, UPT, UPT, -UR7, URZ, URZ ;  /* 0x000000ff07097290 */ /* 0x000fc8000fffe1ff */
[----:B------:R-:W-:-:S09]  /*0680*/  UISETP.GT.AND UP1, UPT, UR9, 0x4, UPT ;  /* 0x000000040900788c */ /* 0x000fd2000bf24270 */
[----:B------:R-:W-:Y:S05]  /*0690*/  BRA.U !UP1, `(.L_x_24) ;  /* 0x0000000109887547 */ /* 0x000fea000b800000 */
[C---:B------:R-:W-:Y:S01]  /*06a0*/  VIADD R5, R4.reuse, 0xfffffffd ;  /* 0xfffffffd04057836 */ /* 0x040fe20000000000 */
[----:B------:R-:W-:Y:S01]  /*06b0*/  UIADD3 UR7, UPT, UPT, UR7, 0x8, URZ ;  /* 0x0000000807077890 */ /* 0x000fe2000fffe0ff */
[C---:B------:R-:W-:Y:S01]  /*06c0*/  VIADD R6, R4.reuse, 0xffffffff ;  /* 0xffffffff04067836 */ /* 0x040fe20000000000 */
[----:B------:R-:W-:Y:S02]  /*06d0*/  UPLOP3.LUT UP0, UPT, UPT, UPT, UPT, 0x40, 0x4 ;  /* 0x000000000004789c */ /* 0x000fe40003f0e870 */
[----:B------:R-:W-:Y:S01]  /*06e0*/  ISETP.GE.AND P3, PT, R5, UR12, PT ;  /* 0x0000000c05007c0c */ /* 0x000fe2000bf66270 */
[----:B------:R-:W-:-:S05]  /*06f0*/  VIADD R5, R4, 0xfffffffe ;  /* 0xfffffffe04057836 */ /* 0x000fca0000000000 */
        /* <DEDUP_REMOVED lines=20> */
[----:B------:R-:W-:Y:S01]  /*0840*/  VIADD R6, R5, 0x1 ;  /* 0x0000000105067836 */ /* 0x000fe20000000000 */
[----:B------:R-:W-:Y:S01]  /*0850*/  IADD3 R4, PT, PT, R4, 0x8, RZ ;  /* 0x0000000804047810 */ /* 0x000fe20007ffe0ff */
[----:B------:R-:W-:Y:S01]  /*0860*/  @P2 IMAD.MOV R6, RZ, RZ, R5 ;  /* 0x000000ffff062224 */ /* 0x000fe200078e0205 */
[----:B------:R-:W-:-:S03]  /*0870*/  ISETP.GE.AND P2, PT, R3, UR12, PT ;  /* 0x0000000c03007c0c */ /* 0x000fc6000bf46270 */
[----:B------:R-:W-:-:S04]  /*0880*/  VIADD R5, R6, 0x1 ;  /* 0x0000000106057836 */ /* 0x000fc80000000000 */
[----:B------:R-:W-:-:S05]  /*0890*/  @P3 IADD3 R5, PT, PT, R6, RZ, RZ ;  /* 0x000000ff06053210 */ /* 0x000fca0007ffe0ff */
[----:B------:R-:W-:Y:S02]  /*08a0*/  VIADD R3, R5, 0x1 ;  /* 0x0000000105037836 */ /* 0x000fe40000000000 */
[----:B------:R-:W-:-:S07]  /*08b0*/  @P2 IMAD.MOV R3, RZ, RZ, R5 ;  /* 0x000000ffff032224 */ /* 0x000fce00078e0205 */
.L_x_24:
[----:B------:R-:W-:-:S09]  /*08c0*/  UISETP.NE.OR UP0, UPT, UR7, URZ, UP0 ;  /* 0x000000ff0700728c */ /* 0x000fd20008705670 */
[----:B------:R-:W-:Y:S05]  /*08d0*/  BRA.U !UP0, `(.L_x_20) ;  /* 0x00000001084c7547 */ /* 0x000fea000b800000 */
.L_x_21:
[C---:B------:R-:W-:Y:S01]  /*08e0*/  VIADD R5, R4.reuse, 0xfffffffd ;  /* 0xfffffffd04057836 */ /* 0x040fe20000000000 */
[----:B------:R-:W-:Y:S01]  /*08f0*/  UIADD3 UR7, UPT, UPT, UR7, 0x4, URZ ;  /* 0x0000000407077890 */ /* 0x000fe2000fffe0ff */
[----:B------:R-:W-:-:S03]  /*0900*/  VIADD R6, R4, 0xffffffff ;  /* 0xffffffff04067836 */ /* 0x000fc60000000000 */
[----:B------:R-:W-:Y:S01]  /*0910*/  ISETP.GE.AND P3, PT, R5, UR12, PT ;  /* 0x0000000c05007c0c */ /* 0x000fe2000bf66270 */
[----:B------:R-:W-:Y:S01]  /*0920*/  VIADD R5, R4, 0xfffffffe ;  /* 0xfffffffe04057836 */ /* 0x000fe20000000000 */
[----:B------:R-:W-:-:S04]  /*0930*/  UISETP.NE.AND UP0, UPT, UR7, URZ, UPT ;  /* 0x000000ff0700728c */ /* 0x000fc8000bf05270 */
[----:B------:R-:W-:Y:S02]  /*0940*/  ISETP.GE.AND P2, PT, R5, UR12, PT ;  /* 0x0000000c05007c0c */ /* 0x000fe4000bf46270 */
[----:B------:R-:W-:-:S05]  /*0950*/  IADD3 R5, PT, PT, R3, 0x1, RZ ;  /* 0x0000000103057810 */ /* 0x000fca0007ffe0ff */
[----:B------:R-:W-:Y:S01]  /*0960*/  @P3 IMAD.MOV R5, RZ, RZ, R3 ;  /* 0x000000ffff053224 */ /* 0x000fe200078e0203 */
[----:B------:R-:W-:-:S04]  /*0970*/  ISETP.GE.AND P3, PT, R6, UR12, PT ;  /* 0x0000000c06007c0c */ /* 0x000fc8000bf66270 */
[----:B------:R-:W-:Y:S01]  /*0980*/  IADD3 R3, PT, PT, R5, 0x1, RZ ;  /* 0x0000000105037810 */ /* 0x000fe20007ffe0ff */
[----:B------:R-:W-:Y:S01]  /*0990*/  @P2 IMAD.MOV R3, RZ, RZ, R5 ;  /* 0x000000ffff032224 */ /* 0x000fe200078e0205 */
[C---:B------:R-:W-:Y:S01]  /*09a0*/  ISETP.GE.AND P2, PT, R4.reuse, UR12, PT ;  /* 0x0000000c04007c0c */ /* 0x040fe2000bf46270 */
[----:B------:R-:W-:Y:S02]  /*09b0*/  VIADD R4, R4, 0x4 ;  /* 0x0000000404047836 */ /* 0x000fe40000000000 */
[----:B------:R-:W-:-:S04]  /*09c0*/  VIADD R5, R3, 0x1 ;  /* 0x0000000103057836 */ /* 0x000fc80000000000 */
[----:B------:R-:W-:-:S05]  /*09d0*/  @P3 IADD3 R5, PT, PT, R3, RZ, RZ ;  /* 0x000000ff03053210 */ /* 0x000fca0007ffe0ff */
[C---:B------:R-:W-:Y:S01]  /*09e0*/  VIADD R3, R5.reuse, 0x1 ;  /* 0x0000000105037836 */ /* 0x040fe20000000000 */
[----:B------:R-:W-:Y:S01]  /*09f0*/  @P2 IADD3 R3, PT, PT, R5, RZ, RZ ;  /* 0x000000ff05032210 */ /* 0x000fe20007ffe0ff */
[----:B------:R-:W-:Y:S06]  /*0a00*/  BRA.U UP0, `(.L_x_21) ;  /* 0xfffffffd00b47547 */ /* 0x000fec000b83ffff */
.L_x_20:
[----:B------:R-:W-:Y:S02]  /*0a10*/  UISETP.NE.AND UP0, UPT, UR6, URZ, UPT ;  /* 0x000000ff0600728c */ /* 0x000fe4000bf05270 */
[----:B------:R-:W-:-:S07]  /*0a20*/  ULEA UR7, UR10, UR8, 0x18 ;  /* 0x000000080a077291 */ /* 0x000fce000f8ec0ff */
[----:B------:R-:W-:Y:S05]  /*0a30*/  BRA.U !UP0, `(.L_x_25) ;  /* 0x00000001082c7547 */ /* 0x000fea000b800000 */
[----:B------:R-:W-:Y:S02]  /*0a40*/  UIADD3 UR4, UPT, UPT, UR5, UR4, URZ ;  /* 0x0000000405047290 */ /* 0x000fe4000fffe0ff */
[----:B------:R-:W-:-:S04]  /*0a50*/  UIADD3 UR6, UPT, UPT, -UR6, URZ, URZ ;  /* 0x000000ff06067290 */ /* 0x000fc8000fffe1ff */
[----:B------:R-:W-:-:S08]  /*0a60*/  IMAD.U32 R5, RZ, RZ, UR4 ;  /* 0x00000004ff057e24 */ /* 0x000fd0000f8e00ff */
.L_x_26:
[----:B------:R-:W-:Y:S01]  /*0a70*/  ISETP.GE.AND P2, PT, R5, UR12, PT ;  /* 0x0000000c05007c0c */ /* 0x000fe2000bf46270 */
[----:B------:R-:W-:Y:S01]  /*0a80*/  UIADD3 UR6, UPT, UPT, UR6, 0x1, URZ ;  /* 0x0000000106067890 */ /* 0x000fe2000fffe0ff */
[----:B------:R-:W-:Y:S02]  /*0a90*/  VIADD R4, R3, 0x1 ;  /* 0x0000000103047836 */ /* 0x000fe40000000000 */
[----:B------:R-:W-:Y:S01]  /*0aa0*/  VIADD R5, R5, 0x1 ;  /* 0x0000000105057836 */ /* 0x000fe20000000000 */
[----:B------:R-:W-:-:S08]  /*0ab0*/  UISETP.NE.AND UP0, UPT, UR6, URZ, UPT ;  /* 0x000000ff0600728c */ /* 0x000fd0000bf05270 */
[----:B------:R-:W-:-:S05]  /*0ac0*/  @P2 IADD3 R4, PT, PT, R3, RZ, RZ ;  /* 0x000000ff03042210 */ /* 0x000fca0007ffe0ff */
[----:B------:R-:W-:Y:S01]  /*0ad0*/  IMAD.MOV.U32 R3, RZ, RZ, R4 ;  /* 0x000000ffff037224 */ /* 0x000fe200078e0004 */
[----:B------:R-:W-:Y:S06]  /*0ae0*/  BRA.U UP0, `(.L_x_26) ;  /* 0xfffffffd00e07547 */ /* 0x000fec000b83ffff */
.L_x_25:
[----:B------:R1:W-:Y:S02]  /*0af0*/  STS [UR7], R3 ;  /* 0x00000003ff007988 */ /* 0x0003e40008000807 */
.L_x_19:
[----:B------:R-:W-:Y:S05]  /*0b00*/  BSYNC.RECONVERGENT B0 ;  /* 0x0000000000007941 */ /* 0x000fea0003800200 */
.L_x_18:
[----:B------:R-:W-:Y:S06]  /*0b10*/  BAR.SYNC.DEFER_BLOCKING 0x0 ;  /* 0x0000000000007b1d */ /* 0x000fec0000010000 */
[----:B------:R-:W2:Y:S01]  /*0b20*/  LDCU.64 UR6, c[0x0][0x358] ;  /* 0x00006b00ff0677ac */ /* 0x000ea20008000a00 */
[----:B------:R-:W-:Y:S04]  /*0b30*/  BSSY.RECONVERGENT B0, `(.L_x_27) ;  /* 0x000000b000007945 */ /* 0x000fe80003800200 */
[----:B------:R-:W-:Y:S05]  /*0b40*/  @P1 BRA `(.L_x_28) ;  /* 0x0000000000241947 */ /* 0x000fea0003800000 */
[----:B------:R-:W-:Y:S01]  /*0b50*/  ULEA UR9, UR10, UR8, 0x18 ;  /* 0x000000080a097291 */ /* 0x000fe2000f8ec0ff */
[----:B------:R-:W3:Y:S08]  /*0b60*/  LDCU.64 UR4, c[0x0][0x380] ;  /* 0x00007000ff0477ac */ /* 0x000ef00008000a00 */
[----:B01----:R-:W2:Y:S01]  /*0b70*/  LDS R3, [UR9] ;  /* 0x00000009ff037984 */ /* 0x003ea20008000800 */
[----:B---3--:R-:W-:-:S04]  /*0b80*/  UIADD3 UR4, UP0, UPT, UR4, 0xc, URZ ;  /* 0x0000000c04047890 */ /* 0x008fc8000ff1e0ff */
[----:B------:R-:W-:Y:S02]  /*0b90*/  UIADD3.X UR5, UPT, UPT, URZ, UR5, URZ, UP0, !UPT ;  /* 0x00000005ff057290 */ /* 0x000fe400087fe4ff */
[----:B------:R-:W-:-:S04]  /*0ba0*/  MOV R4, UR4 ;  /* 0x0000000400047c02 */ /* 0x000fc80008000f00 */
[----:B------:R-:W-:-:S05]  /*0bb0*/  IMAD.U32 R5, RZ, RZ, UR5 ;  /* 0x00000005ff057e24 */ /* 0x000fca000f8e00ff */
[----:B--2---:R-:W2:Y:S04]  /*0bc0*/  ATOMG.E.ADD.STRONG.GPU PT, R3, desc[UR6][R4.64], R3 ;  /* 0x80000003040379a8 */ /* 0x004ea800081ef106 */
[----:B--2---:R3:W-:Y:S02]  /*0bd0*/  STS [UR9+0x4], R3 ;  /* 0x00000403ff007988 */ /* 0x0047e40008000809 */
.L_x_28:
[----:B--2---:R-:W-:Y:S05]  /*0be0*/  BSYNC.RECONVERGENT B0 ;  /* 0x0000000000007941 */ /* 0x004fea0003800200 */
.L_x_27:
[----:B------:R-:W-:Y:S06]  /*0bf0*/  BAR.SYNC.DEFER_BLOCKING 0x0 ;  /* 0x0000000000007b1d */ /* 0x000fec0000010000 */
[----:B------:R-:W-:Y:S05]  /*0c00*/  @P0 EXIT ;  /* 0x000000000000094d */ /* 0x000fea0003800000 */
[----:B------:R-:W-:-:S09]  /*0c10*/  ULEA UR4, UR10, UR8, 0x18 ;  /* 0x000000080a047291 */ /* 0x000fd2000f8ec0ff */
[----:B------:R-:W2:Y:S02]  /*0c20*/  LDS.64 R8, [UR4] ;  /* 0x00000004ff087984 */ /* 0x000ea40008000a00 */
[----:B--2---:R-:W-:-:S13]  /*0c30*/  ISETP.GE.AND P0, PT, R2, R8, PT ;  /* 0x000000080200720c */ /* 0x004fda0003f06270 */
[----:B------:R-:W-:Y:S05]  /*0c40*/  @P0 EXIT ;  /* 0x000000000000094d */ /* 0x000fea0003800000 */
[----:B------:R-:W2:Y:S02]  /*0c50*/  LDC.64 R6, c[0x0][0x380] ;  /* 0x0000e000ff067b82 */ /* 0x000ea40000000a00 */
[----:B--2---:R-:W2:Y:S01]  /*0c60*/  LDG.E R4, desc[UR6][R6.64+0x10] ;  /* 0x0000100606047981 */ /* 0x004ea2000c1e1900 */
[----:B------:R-:W-:-:S04]  /*0c70*/  IADD3 R9, PT, PT, R9, R2, RZ ;  /* 0x0000000209097210 */ /* 0x000fc80007ffe0ff */
[----:B--2---:R-:W-:-:S13]  /*0c80*/  ISETP.GE.AND P0, PT, R9, R4, PT ;  /* 0x000000040900720c */ /* 0x004fda0003f06270 */
[----:B------:R-:W-:Y:S05]  /*0c90*/  @P0 EXIT ;  /* 0x000000000000094d */ /* 0x000fea0003800000 */
[----:B01-3--:R-:W2:Y:S01]  /*0ca0*/  LDG.E.64 R2, desc[UR6][R6.64] ;  /* 0x0000000606027981 */ /* 0x00bea2000c1e1b00 */
[----:B------:R-:W0:Y:S01]  /*0cb0*/  LDC.64 R4, c[0x0][0x390] ;  /* 0x0000e400ff047b82 */ /* 0x000e220000000a00 */
[----:B------:R-:W-:Y:S01]  /*0cc0*/  VOTEU.ANY UR4, UPT, PT ;  /* 0x0000000000047886 */ /* 0x000fe200038e0100 */
[----:B------:R-:W1:Y:S01]  /*0cd0*/  S2R R8, SR_LANEID ;  /* 0x0000000000087919 */ /* 0x000e620000000000 */
[----:B------:R-:W-:Y:S02]  /*0ce0*/  UFLO.U32 UR5, UR4 ;  /* 0x00000004000572bd */ /* 0x000fe400080e0000 */
[----:B------:R-:W0:Y:S01]  /*0cf0*/  POPC R13, UR4 ;  /* 0x00000004000d7d09 */ /* 0x000e220008000000 */
[----:B------:R-:W3:Y:S03]  /*0d00*/  LDS R11, [R0] ;  /* 0x00000000000b7984 */ /* 0x000ee60000000800 */
[----:B-1----:R-:W-:Y:S01]  /*0d10*/  ISETP.EQ.U32.AND P0, PT, R8, UR5, PT ;  /* 0x0000000508007c0c */ /* 0x002fe2000bf02070 */
[----:B--2---:R-:W-:-:S05]  /*0d20*/  IMAD.WIDE R2, R9, 0x4, R2 ;  /* 0x0000000409027825 */ /* 0x004fca00078e0202 */
[----:B---3--:R-:W-:Y:S07]  /*0d30*/  ST.E desc[UR6][R2.64], R11 ;  /* 0x0000000b02007985 */ /* 0x008fee000c101906 */
[----:B0-----:R-:W-:Y:S01]  /*0d40*/  @P0 REDG.E.ADD.STRONG.GPU desc[UR6][R4.64], R13 ;  /* 0x0000000d0400098e */ /* 0x001fe2000c12e106 */
[----:B------:R-:W-:Y:S05]  /*0d50*/  EXIT ;  /* 0x000000000000794d */ /* 0x000fea0003800000 */
.L_x_29:
        /* <DEDUP_REMOVED lines=10> */
.L_x_60:


//--------------------- .text._Z20queue_dequeue_kernelP5QueuePiiS1_ --------------------------
	.section	.text._Z20queue_dequeue_kernelP5QueuePiiS1_,"ax",@progbits
	.align	128
        .global         _Z20queue_dequeue_kernelP5QueuePiiS1_
        .type           _Z20queue_dequeue_kernelP5QueuePiiS1_,@function
        .size           _Z20queue_dequeue_kernelP5QueuePiiS1_,(.L_x_61 - _Z20queue_dequeue_kernelP5QueuePiiS1_)
        .other          _Z20queue_dequeue_kernelP5QueuePiiS1_,@"STO_CUDA_ENTRY STV_DEFAULT"
_Z20queue_dequeue_kernelP5QueuePiiS1_:
.text._Z20queue_dequeue_kernelP5QueuePiiS1_:
        /* <DEDUP_REMOVED lines=8> */
[----:B------:R-:W0:Y:S01]  /*0080*/  S2R R13, SR_LANEID ;  /* 0x00000000000d7919 */ /* 0x000e220000000000 */
[----:B------:R-:W1:Y:S01]  /*0090*/  LDCU.64 UR4, c[0x0][0x380] ;  /* 0x00007000ff0477ac */ /* 0x000e620008000a00 */
[----:B------:R-:W-:Y:S01]  /*00a0*/  VOTEU.ANY UR8, UPT, PT ;  /* 0x0000000000087886 */ /* 0x000fe200038e0100 */
[----:B------:R-:W2:Y:S01]  /*00b0*/  LDCU.64 UR6, c[0x0][0x358] ;  /* 0x00006b00ff0677ac */ /* 0x000ea20008000a00 */
[----:B------:R-:W0:Y:S08]  /*00c0*/  FLO.U32 R6, UR8 ;  /* 0x0000000800067d00 */ /* 0x000e3000080e0000 */
[----:B------:R-:W2:Y:S01]  /*00d0*/  POPC R11, UR8 ;  /* 0x00000008000b7d09 */ /* 0x000ea20008000000 */
[----:B-1----:R-:W-:-:S04]  /*00e0*/  UIADD3 UR4, UP0, UPT, UR4, 0x8, URZ ;  /* 0x0000000804047890 */ /* 0x002fc8000ff1e0ff */
[----:B------:R-:W-:Y:S02]  /*00f0*/  UIADD3.X UR5, UPT, UPT, URZ, UR5, URZ, UP0, !UPT ;  /* 0x00000005ff057290 */ /* 0x000fe400087fe4ff */
[----:B------:R-:W-:-:S04]  /*0100*/  IMAD.U32 R2, RZ, RZ, UR4 ;  /* 0x00000004ff027e24 */ /* 0x000fc8000f8e00ff */
[----:B------:R-:W-:Y:S01]  /*0110*/  IMAD.U32 R3, RZ, RZ, UR5 ;  /* 0x00000005ff037e24 */ /* 0x000fe2000f8e00ff */
[----:B0-----:R-:W-:Y:S01]  /*0120*/  ISETP.EQ.U32.AND P0, PT, R6, R13, PT ;  /* 0x0000000d0600720c */ /* 0x001fe20003f02070 */
[----:B------:R-:W0:-:S12]  /*0130*/  LDC.64 R4, c[0x0][0x380] ;  /* 0x0000e000ff047b82 */ /* 0x000e180000000a00 */
[----:B--2---:R-:W2:Y:S04]  /*0140*/  @P0 ATOMG.E.ADD.STRONG.GPU PT, R11, desc[UR6][R2.64], R11 ;  /* 0x8000000b020b09a8 */ /* 0x004ea800081ef106 */
[----:B0-----:R-:W3:Y:S01]  /*0150*/  LDG.E R0, desc[UR6][R4.64+0xc] ;  /* 0x00000c0604007981 */ /* 0x001ee2000c1e1900 */
[----:B------:R-:W-:Y:S01]  /*0160*/  BSSY.RECONVERGENT B0, `(.L_x_30) ;  /* 0x0000013000007945 */ /* 0x000fe20003800200 */
[----:B------:R-:W0:Y:S02]  /*0170*/  S2R R8, SR_LTMASK ;  /* 0x0000000000087919 */ /* 0x000e240000003900 */
[----:B0-----:R-:W-:-:S06]  /*0180*/  LOP3.LUT R8, R8, UR8, RZ, 0xc0, !PT ;  /* 0x0000000808087c12 */ /* 0x001fcc000f8ec0ff */
[----:B------:R-:W0:Y:S01]  /*0190*/  POPC R8, R8 ;  /* 0x0000000800087309 */ /* 0x000e220000000000 */
[----:B--2---:R-:W0:Y:S02]  /*01a0*/  SHFL.IDX PT, R9, R11, R6, 0x1f ;  /* 0x00001f060b097589 */ /* 0x004e2400000e0000 */
[----:B0-----:R-:W-:-:S04]  /*01b0*/  IADD3 R9, PT, PT, R9, R8, RZ ;  /* 0x0000000809097210 */ /* 0x001fc80007ffe0ff */
[----:B---3--:R-:W-:-:S13]  /*01c0*/  ISETP.GE.AND P0, PT, R9, R0, PT ;  /* 0x000000000900720c */ /* 0x008fda0003f06270 */
[----:B------:R-:W-:Y:S05]  /*01d0*/  @P0 BRA `(.L_x_31) ;  /* 0x0000000000100947 */ /* 0x000fea0003800000 */
[----:B------:R-:W2:Y:S02]  /*01e0*/  LDG.E.64 R2, desc[UR6][R4.64] ;  /* 0x0000000604027981 */ /* 0x000ea4000c1e1b00 */
[----:B--2---:R-:W-:-:S05]  /*01f0*/  IMAD.WIDE R2, R9, 0x4, R2 ;  /* 0x0000000409027825 */ /* 0x004fca00078e0202 */
[----:B------:R0:W5:Y:S01]  /*0200*/  LD.E R9, desc[UR6][R2.64] ;  /* 0x0000000602097980 */ /* 0x000162000c101900 */
[----:B------:R-:W-:Y:S05]  /*0210*/  BRA `(.L_x_32) ;  /* 0x00000000001c7947 */ /* 0x000fea0003800000 */
.L_x_31:
[----:B------:R-:W-:Y:S02]  /*0220*/  VOTEU.ANY UR4, UPT, PT ;  /* 0x0000000000047886 */ /* 0x000fe400038e0100 */
[----:B------:R-:W-:Y:S02]  /*0230*/  UFLO.U32 UR5, UR4 ;  /* 0x00000004000572bd */ /* 0x000fe400080e0000 */
[----:B------:R-:W-:-:S04]  /*0240*/  UPOPC UR4, UR4 ;  /* 0x00000004000472bf */ /* 0x000fc80008000000 */
[----:B------:R-:W-:Y:S02]  /*0250*/  ISETP.EQ.U32.AND P1, PT, R13, UR5, PT ;  /* 0x000000050d007c0c */ /* 0x000fe4000bf22070 */
[----:B------:R-:W-:-:S11]  /*0260*/  IMAD R5, RZ, RZ, -UR4 ;  /* 0x80000004ff057e24 */ /* 0x000fd6000f8e02ff */
[----:B------:R1:W-:Y:S01]  /*0270*/  @P1 REDG.E.ADD.STRONG.GPU desc[UR6][R2.64], R5 ;  /* 0x000000050200198e */ /* 0x0003e2000c12e106 */
[----:B------:R-:W-:-:S07]  /*0280*/  MOV R9, 0xffffffff ;  /* 0xffffffff00097802 */ /* 0x000fce0000000f00 */
.L_x_32:
[----:B------:R-:W-:Y:S05]  /*0290*/  BSYNC.RECONVERGENT B0 ;  /* 0x0000000000007941 */ /* 0x000fea0003800200 */
.L_x_30:
[----:B01----:R-:W0:Y:S02]  /*02a0*/  LDC.64 R2, c[0x0][0x388] ;  /* 0x0000e200ff027b82 */ /* 0x003e240000000a00 */
[----:B0-----:R-:W-:-:S05]  /*02b0*/  IMAD.WIDE R2, R7, 0x4, R2 ;  /* 0x0000000407027825 */ /* 0x001fca00078e0202 */
[----:B-----5:R0:W-:Y:S01]  /*02c0*/  STG.E desc[UR6][R2.64], R9 ;  /* 0x0000000902007986 */ /* 0x0201e2000c101906 */
[----:B------:R-:W-:Y:S05]  /*02d0*/  @P0 EXIT ;  /* 0x000000000000094d */ /* 0x000fea0003800000 */
[----:B0-----:R-:W0:Y:S01]  /*02e0*/  LDC.64 R2, c[0x0][0x398] ;  /* 0x0000e600ff027b82 */ /* 0x001e220000000a00 */
[----:B------:R-:W-:Y:S02]  /*02f0*/  VOTEU.ANY UR4, UPT, PT ;  /* 0x0000000000047886 */ /* 0x000fe400038e0100 */
[----:B------:R-:W-:Y:S02]  /*0300*/  UFLO.U32 UR5, UR4 ;  /* 0x00000004000572bd */ /* 0x000fe400080e0000 */
[----:B------:R-:W0:Y:S04]  /*0310*/  POPC R5, UR4 ;  /* 0x0000000400057d09 */ /* 0x000e280008000000 */
[----:B------:R-:W-:-:S13]  /*0320*/  ISETP.EQ.U32.AND P0, PT, R13, UR5, PT ;  /* 0x000000050d007c0c */ /* 0x000fda000bf02070 */
[----:B0-----:R-:W-:Y:S01]  /*0330*/  @P0 REDG.E.ADD.STRONG.GPU desc[UR6][R2.64], R5 ;  /* 0x000000050200098e */ /* 0x001fe2000c12e106 */
[----:B------:R-:W-:Y:S05]  /*0340*/  EXIT ;  /* 0x000000000000794d */ /* 0x000fea0003800000 */
.L_x_33:
        /* <DEDUP_REMOVED lines=11> */
.L_x_61:


//--------------------- .text._Z20queue_enqueue_kernelP5QueueiPi --------------------------
	.section	.text._Z20queue_enqueue_kernelP5QueueiPi,"ax",@progbits
	.align	128
        .global         _Z20queue_enqueue_kernelP5QueueiPi
        .type           _Z20queue_enqueue_kernelP5QueueiPi,@function
        .size           _Z20queue_enqueue_kernelP5QueueiPi,(.L_x_62 - _Z20queue_enqueue_kernelP5QueueiPi)
        .other          _Z20queue_enqueue_kernelP5QueueiPi,@"STO_CUDA_ENTRY STV_DEFAULT"
_Z20queue_enqueue_kernelP5QueueiPi:
.text._Z20queue_enqueue_kernelP5QueueiPi:
        /* <DEDUP_REMOVED lines=22> */
[----:B------:R-:W0:Y:S02]  /*0160*/  S2R R8, SR_LTMASK ;  /* 0x0000000000087919 */ /* 0x000e240000003900 */
[----:B0-----:R-:W-:-:S06]  /*0170*/  LOP3.LUT R8, R8, UR8, RZ, 0xc0, !PT ;  /* 0x0000000808087c12 */ /* 0x001fcc000f8ec0ff */
[----:B------:R-:W0:Y:S01]  /*0180*/  POPC R8, R8 ;  /* 0x0000000800087309 */ /* 0x000e220000000000 */
[----:B--2---:R-:W0:Y:S02]  /*0190*/  SHFL.IDX PT, R11, R5, R4, 0x1f ;  /* 0x00001f04050b7589 */ /* 0x004e2400000e0000 */
[----:B0-----:R-:W-:-:S05]  /*01a0*/  IMAD.IADD R11, R11, 0x1, R8 ;  /* 0x000000010b0b7824 */ /* 0x001fca00078e0208 */
[----:B---3--:R-:W-:-:S13]  /*01b0*/  ISETP.GE.AND P0, PT, R11, R0, PT ;  /* 0x000000000b00720c */ /* 0x008fda0003f06270 */
[----:B------:R-:W-:Y:S05]  /*01c0*/  @!P0 BRA `(.L_x_34) ;  /* 0x00000000001c8947 */ /* 0x000fea0003800000 */
[----:B------:R-:W-:Y:S02]  /*01d0*/  VOTEU.ANY UR4, UPT, PT ;  /* 0x0000000000047886 */ /* 0x000fe400038e0100 */
[----:B------:R-:W-:Y:S02]  /*01e0*/  UFLO.U32 UR5, UR4 ;  /* 0x00000004000572bd */ /* 0x000fe400080e0000 */
[----:B------:R-:W-:-:S04]  /*01f0*/  UPOPC UR4, UR4 ;  /* 0x00000004000472bf */ /* 0x000fc80008000000 */
[----:B------:R-:W-:Y:S02]  /*0200*/  ISETP.EQ.U32.AND P0, PT, R13, UR5, PT ;  /* 0x000000050d007c0c */ /* 0x000fe4000bf02070 */
[----:B------:R-:W-:-:S11]  /*0210*/  IMAD R5, RZ, RZ, -UR4 ;  /* 0x80000004ff057e24 */ /* 0x000fd6000f8e02ff */
[----:B------:R-:W-:Y:S01]  /*0220*/  @P0 REDG.E.ADD.STRONG.GPU desc[UR6][R2.64], R5 ;  /* 0x000000050200098e */ /* 0x000fe2000c12e106 */
[----:B------:R-:W-:Y:S05]  /*0230*/  EXIT ;  /* 0x000000000000794d */ /* 0x000fea0003800000 */
.L_x_34:
[----:B------:R-:W2:Y:S01]  /*0240*/  LDG.E.64 R2, desc[UR6][R6.64] ;  /* 0x0000000606027981 */ /* 0x000ea2000c1e1b00 */
[----:B------:R-:W0:Y:S01]  /*0250*/  LDC.64 R4, c[0x0][0x390] ;  /* 0x0000e400ff047b82 */ /* 0x000e220000000a00 */
[----:B------:R-:W-:Y:S02]  /*0260*/  VOTEU.ANY UR4, UPT, PT ;  /* 0x0000000000047886 */ /* 0x000fe400038e0100 */
[----:B------:R-:W-:Y:S02]  /*0270*/  UFLO.U32 UR5, UR4 ;  /* 0x00000004000572bd */ /* 0x000fe400080e0000 */
[----:B------:R-:W0:Y:S04]  /*0280*/  POPC R15, UR4 ;  /* 0x00000004000f7d09 */ /* 0x000e280008000000 */
[----:B------:R-:W-:Y:S01]  /*0290*/  ISETP.EQ.U32.AND P0, PT, R13, UR5, PT ;  /* 0x000000050d007c0c */ /* 0x000fe2000bf02070 */
[----:B--2---:R-:W-:-:S05]  /*02a0*/  IMAD.WIDE R2, R11, 0x4, R2 ;  /* 0x000000040b027825 */ /* 0x004fca00078e0202 */
[----:B------:R-:W-:Y:S07]  /*02b0*/  ST.E desc[UR6][R2.64], R9 ;  /* 0x0000000902007985 */ /* 0x000fee000c101906 */
[----:B0-----:R-:W-:Y:S01]  /*02c0*/  @P0 REDG.E.ADD.STRONG.GPU desc[UR6][R4.64], R15 ;  /* 0x0000000f0400098e */ /* 0x001fe2000c12e106 */
[----:B------:R-:W-:Y:S05]  /*02d0*/  EXIT ;  /* 0x000000000000794d */ /* 0x000fea0003800000 */
.L_x_35:
        /* <DEDUP_REMOVED lines=10> */
.L_x_62:


//--------------------- .text._Z17queue_init_kernelP5QueuePii --------------------------
	.section	.text._Z17queue_init_kernelP5QueuePii,"ax",@progbits
	.align	128
        .global         _Z17queue_init_kernelP5QueuePii
        .type           _Z17queue_init_kernelP5QueuePii,@function
        .size           _Z17queue_init_kernelP5QueuePii,(.L_x_63 - _Z17queue_init_kernelP5QueuePii)
        .other          _Z17queue_init_kernelP5QueuePii,@"STO_CUDA_ENTRY STV_DEFAULT"
_Z17queue_init_kernelP5QueuePii:
.text._Z17queue_init_kernelP5QueuePii:
        /* <DEDUP_REMOVED lines=8> */
[----:B------:R-:W2:Y:S01]  /*0080*/  LDC R7, c[0x0][0x390] ;  /* 0x0000e400ff077b82 */ /* 0x000ea20000000800 */
[----:B0-----:R-:W-:Y:S04]  /*0090*/  STG.E.64 desc[UR4][R2.64+0x8], RZ ;  /* 0x000008ff02007986 */ /* 0x001fe8000c101b04 */
[----:B-1----:R-:W-:Y:S04]  /*00a0*/  STG.E.64 desc[UR4][R2.64], R4 ;  /* 0x0000000402007986 */ /* 0x002fe8000c101b04 */
[----:B--2---:R-:W-:Y:S01]  /*00b0*/  STG.E desc[UR4][R2.64+0x10], R7 ;  /* 0x0000100702007986 */ /* 0x004fe2000c101904 */
[----:B------:R-:W-:Y:S05]  /*00c0*/  EXIT ;  /* 0x000000000000794d */ /* 0x000fea0003800000 */
.L_x_36:
        /* <DEDUP_REMOVED lines=11> */
.L_x_63:


//--------------------- .text._Z25stack_batched_push_kernelP5StackiPi --------------------------
	.section	.text._Z25stack_batched_push_kernelP5StackiPi,"ax",@progbits
	.align	128
        .global         _Z25stack_batched_push_kernelP5StackiPi
        .type           _Z25stack_batched_push_kernelP5StackiPi,@function
        .size           _Z25stack_batched_push_kernelP5StackiPi,(.L_x_64 - _Z25stack_batched_push_kernelP5StackiPi)
        .other          _Z25stack_batched_push_kernelP5StackiPi,@"STO_CUDA_ENTRY STV_DEFAULT"
_Z25stack_batched_push_kernelP5StackiPi:
.text._Z25stack_batched_push_kernelP5StackiPi:
        /* <DEDUP_REMOVED lines=36> */
.L_x_42:
        /* <DEDUP_REMOVED lines=67> */
.L_x_41:
        /* <DEDUP_REMOVED lines=37> */
.L_x_43:
[----:B------:R-:W-:-:S09]  /*08c0*/  UISETP.NE.OR UP0, UPT, UR7, URZ, UP0 ;  /* 0x000000ff0700728c */ /* 0x000fd20008705670 */
[----:B------:R-:W-:Y:S05]  /*08d0*/  BRA.U !UP0, `(.L_x_39) ;  /* 0x00000001084c7547 */ /* 0x000fea000b800000 */
.L_x_40:
        /* <DEDUP_REMOVED lines=19> */
.L_x_39:
[----:B------:R-:W-:Y:S02]  /*0a10*/  UISETP.NE.AND UP0, UPT, UR6, URZ, UPT ;  /* 0x000000ff0600728c */ /* 0x000fe4000bf05270 */
[----:B------:R-:W-:-:S07]  /*0a20*/  ULEA UR7, UR10, UR8, 0x18 ;  /* 0x000000080a077291 */ /* 0x000fce000f8ec0ff */
[----:B------:R-:W-:Y:S05]  /*0a30*/  BRA.U !UP0, `(.L_x_44) ;  /* 0x00000001082c7547 */ /* 0x000fea000b800000 */
[----:B------:R-:W-:Y:S02]  /*0a40*/  UIADD3 UR4, UPT, UPT, UR5, UR4, URZ ;  /* 0x0000000405047290 */ /* 0x000fe4000fffe0ff */
[----:B------:R-:W-:-:S04]  /*0a50*/  UIADD3 UR6, UPT, UPT, -UR6, URZ, URZ ;  /* 0x000000ff06067290 */ /* 0x000fc8000fffe1ff */
[----:B------:R-:W-:-:S08]  /*0a60*/  IMAD.U32 R5, RZ, RZ, UR4 ;  /* 0x00000004ff057e24 */ /* 0x000fd0000f8e00ff */
.L_x_45:
        /* <DEDUP_REMOVED lines=8> */
.L_x_44:
[----:B------:R1:W-:Y:S02]  /*0af0*/  STS [UR7], R3 ;  /* 0x00000003ff007988 */ /* 0x0003e40008000807 */
.L_x_38:
[----:B------:R-:W-:Y:S05]  /*0b00*/  BSYNC.RECONVERGENT B0 ;  /* 0x0000000000007941 */ /* 0x000fea0003800200 */
.L_x_37:
        /* <DEDUP_REMOVED lines=13> */
.L_x_47:
[----:B--2---:R-:W-:Y:S05]  /*0be0*/  BSYNC.RECONVERGENT B0 ;  /* 0x0000000000007941 */ /* 0x004fea0003800200 */
.L_x_46:
        /* <DEDUP_REMOVED lines=23> */
.L_x_48:
        /* <DEDUP_REMOVED lines=10> */
.L_x_64:


//--------------------- .text._Z16stack_pop_kernelP5StackPiiS1_ --------------------------
	.section	.text._Z16stack_pop_kernelP5StackPiiS1_,"ax",@progbits
	.align	128
        .global         _Z16stack_pop_kernelP5StackPiiS1_
        .type           _Z16stack_pop_kernelP5StackPiiS1_,@function
        .size           _Z16stack_pop_kernelP5StackPiiS1_,(.L_x_65 - _Z16stack_pop_kernelP5StackPiiS1_)
        .other          _Z16stack_pop_kernelP5StackPiiS1_,@"STO_CUDA_ENTRY STV_DEFAULT"
_Z16stack_pop_kernelP5StackPiiS1_:
.text._Z16stack_pop_kernelP5StackPiiS1_:
        /* <DEDUP_REMOVED lines=12> */
[----:B------:R-:W0:Y:S01]  /*00c0*/  FLO.U32 R4, UR8 ;  /* 0x0000000800047d00 */ /* 0x000e2200080e0000 */
[----:B------:R-:W-:-:S06]  /*00d0*/  UPOPC UR9, UR8 ;  /* 0x00000008000972bf */ /* 0x000fcc0008000000 */
[----:B------:R-:W-:Y:S01]  /*00e0*/  IADD3 R5, PT, PT, RZ, -UR9, RZ ;  /* 0x80000009ff057c10 */ /* 0x000fe2000fffe0ff */
[----:B-1----:R-:W-:-:S04]  /*00f0*/  UIADD3 UR4, UP0, UPT, UR4, 0x8, URZ ;  /* 0x0000000804047890 */ /* 0x002fc8000ff1e0ff */
[----:B------:R-:W-:Y:S02]  /*0100*/  UIADD3.X UR5, UPT, UPT, URZ, UR5, URZ, UP0, !UPT ;  /* 0x00000005ff057290 */ /* 0x000fe400087fe4ff */
[----:B------:R-:W-:-:S04]  /*0110*/  IMAD.U32 R2, RZ, RZ, UR4 ;  /* 0x00000004ff027e24 */ /* 0x000fc8000f8e00ff */
[----:B------:R-:W-:Y:S01]  /*0120*/  IMAD.U32 R3, RZ, RZ, UR5 ;  /* 0x00000005ff037e24 */ /* 0x000fe2000f8e00ff */
[----:B0-----:R-:W-:-:S13]  /*0130*/  ISETP.EQ.U32.AND P0, PT, R4, R9, PT ;  /* 0x000000090400720c */ /* 0x001fda0003f02070 */
[----:B--2---:R-:W2:Y:S01]  /*0140*/  @P0 ATOMG.E.ADD.STRONG.GPU PT, R5, desc[UR6][R2.64], R5 ;  /* 0x80000005020509a8 */ /* 0x004ea200081ef106 */
[----:B------:R-:W-:Y:S01]  /*0150*/  BSSY.RECONVERGENT B0, `(.L_x_49) ;  /* 0x0000014000007945 */ /* 0x000fe20003800200 */
[----:B------:R-:W0:Y:S02]  /*0160*/  S2R R6, SR_LTMASK ;  /* 0x0000000000067919 */ /* 0x000e240000003900 */
[----:B0-----:R-:W-:-:S04]  /*0170*/  LOP3.LUT R6, R6, UR8, RZ, 0xc0, !PT ;  /* 0x0000000806067c12 */ /* 0x001fc8000f8ec0ff */
[----:B------:R-:W0:Y:S01]  /*0180*/  POPC R11, R6 ;  /* 0x00000006000b7309 */ /* 0x000e220000000000 */
[----:B--2---:R-:W0:Y:S02]  /*0190*/  SHFL.IDX PT, R0, R5, R4, 0x1f ;  /* 0x00001f0405007589 */ /* 0x004e2400000e0000 */
[----:B0-----:R-:W-:-:S05]  /*01a0*/  IMAD.IADD R0, R0, 0x1, -R11 ;  /* 0x0000000100007824 */ /* 0x001fca00078e0a0b */
[----:B------:R-:W-:-:S13]  /*01b0*/  ISETP.GE.AND P0, PT, R0, 0x1, PT ;  /* 0x000000010000780c */ /* 0x000fda0003f06270 */
[----:B------:R-:W-:Y:S05]  /*01c0*/  @!P0 BRA `(.L_x_50) ;  /* 0x0000000000188947 */ /* 0x000fea0003800000 */
[----:B------:R-:W0:Y:S02]  /*01d0*/  LDC.64 R2, c[0x0][0x380] ;  /* 0x0000e000ff027b82 */ /* 0x000e240000000a00 */
[----:B0-----:R-:W2:Y:S01]  /*01e0*/  LDG.E.64 R2, desc[UR6][R2.64] ;  /* 0x0000000602027981 */ /* 0x001ea2000c1e1b00 */
[----:B------:R-:W-:-:S05]  /*01f0*/  IADD3 R5, PT, PT, R0, -0x1, RZ ;  /* 0xffffffff00057810 */ /* 0x000fca0007ffe0ff */
[----:B--2---:R-:W-:-:S06]  /*0200*/  IMAD.WIDE.U32 R4, R5, 0x4, R2 ;  /* 0x0000000405047825 */ /* 0x004fcc00078e0002 */
[----:B------:R0:W5:Y:S01]  /*0210*/  LD.E R5, desc[UR6][R4.64] ;  /* 0x0000000604057980 */ /* 0x000162000c101900 */
[----:B------:R-:W-:Y:S05]  /*0220*/  BRA `(.L_x_51) ;  /* 0x0000000000187947 */ /* 0x000fea0003800000 */
.L_x_50:
[----:B------:R-:W-:Y:S02]  /*0230*/  VOTEU.ANY UR4, UPT, PT ;  /* 0x0000000000047886 */ /* 0x000fe400038e0100 */
[----:B------:R-:W-:Y:S02]  /*0240*/  UFLO.U32 UR5, UR4 ;  /* 0x00000004000572bd */ /* 0x000fe400080e0000 */
[----:B------:R-:W0:Y:S04]  /*0250*/  POPC R11, UR4 ;  /* 0x00000004000b7d09 */ /* 0x000e280008000000 */
[----:B------:R-:W-:-:S13]  /*0260*/  ISETP.EQ.U32.AND P1, PT, R9, UR5, PT ;  /* 0x0000000509007c0c */ /* 0x000fda000bf22070 */
[----:B0-----:R1:W-:Y:S01]  /*0270*/  @P1 REDG.E.ADD.STRONG.GPU desc[UR6][R2.64], R11 ;  /* 0x0000000b0200198e */ /* 0x0013e2000c12e106 */
[----:B------:R-:W-:-:S07]  /*0280*/  IMAD.MOV.U32 R5, RZ, RZ, -0x1 ;  /* 0xffffffffff057424 */ /* 0x000fce00078e00ff */
.L_x_51:
[----:B------:R-:W-:Y:S05]  /*0290*/  BSYNC.RECONVERGENT B0 ;  /* 0x0000000000007941 */ /* 0x000fea0003800200 */
.L_x_49:
[----:B-1----:R-:W1:Y:S02]  /*02a0*/  LDC.64 R2, c[0x0][0x388] ;  /* 0x0000e200ff027b82 */ /* 0x002e640000000a00 */
[----:B-1----:R-:W-:-:S05]  /*02b0*/  IMAD.WIDE R2, R7, 0x4, R2 ;  /* 0x0000000407027825 */ /* 0x002fca00078e0202 */
[----:B-----5:R1:W-:Y:S01]  /*02c0*/  STG.E desc[UR6][R2.64], R5 ;  /* 0x0000000502007986 */ /* 0x0203e2000c101906 */
[----:B------:R-:W-:Y:S05]  /*02d0*/  @!P0 EXIT ;  /* 0x000000000000894d */ /* 0x000fea0003800000 */
[----:B-1----:R-:W1:Y:S01]  /*02e0*/  LDC.64 R2, c[0x0][0x398] ;  /* 0x0000e600ff027b82 */ /* 0x002e620000000a00 */
[----:B------:R-:W-:Y:S02]  /*02f0*/  VOTEU.ANY UR4, UPT, PT ;  /* 0x0000000000047886 */ /* 0x000fe400038e0100 */
[----:B------:R-:W-:Y:S02]  /*0300*/  UFLO.U32 UR5, UR4 ;  /* 0x00000004000572bd */ /* 0x000fe400080e0000 */
[----:B------:R-:W1:Y:S04]  /*0310*/  POPC R5, UR4 ;  /* 0x0000000400057d09 */ /* 0x000e680008000000 */
[----:B------:R-:W-:-:S13]  /*0320*/  ISETP.EQ.U32.AND P0, PT, R9, UR5, PT ;  /* 0x0000000509007c0c */ /* 0x000fda000bf02070 */
[----:B-1----:R-:W-:Y:S01]  /*0330*/  @P0 REDG.E.ADD.STRONG.GPU desc[UR6][R2.64], R5 ;  /* 0x000000050200098e */ /* 0x002fe2000c12e106 */
[----:B------:R-:W-:Y:S05]  /*0340*/  EXIT ;  /* 0x000000000000794d */ /* 0x000fea0003800000 */
.L_x_52:
        /* <DEDUP_REMOVED lines=11> */
.L_x_65:


//--------------------- .text._Z17stack_push_kernelP5StackiPi --------------------------
	.section	.text._Z17stack_push_kernelP5StackiPi,"ax",@progbits
	.align	128
        .global         _Z17stack_push_kernelP5StackiPi
        .type           _Z17stack_push_kernelP5StackiPi,@function
        .size           _Z17stack_push_kernelP5StackiPi,(.L_x_66 - _Z17stack_push_kernelP5StackiPi)
        .other          _Z17stack_push_kernelP5StackiPi,@"STO_CUDA_ENTRY STV_DEFAULT"
_Z17stack_push_kernelP5StackiPi:
.text._Z17stack_push_kernelP5StackiPi:
        /* <DEDUP_REMOVED lines=36> */
.L_x_53:
        /* <DEDUP_REMOVED lines=10> */
.L_x_54:
        /* <DEDUP_REMOVED lines=10> */
.L_x_66:


//--------------------- .text._Z17stack_init_kernelP5StackPii --------------------------
	.section	.text._Z17stack_init_kernelP5StackPii,"ax",@progbits
	.align	128
        .global         _Z17stack_init_kernelP5StackPii
        .type           _Z17stack_init_kernelP5StackPii,@function
        .size           _Z17stack_init_kernelP5StackPii,(.L_x_67 - _Z17stack_init_kernelP5StackPii)
        .other          _Z17stack_init_kernelP5StackPii,@"STO_CUDA_ENTRY STV_DEFAULT"
_Z17stack_init_kernelP5StackPii:
.text._Z17stack_init_kernelP5StackPii:
[----:B------:R-:W-:Y:S01]  /*0000*/  LDC R1, c[0x0][0x37c] ;  /* 0x0000df00ff017b82 */ /* 0x000fe20000000800 */
[----:B------:R-:W0:Y:S07]  /*0010*/  S2R R0, SR_TID.X ;  /* 0x0000000000007919 */ /* 0x000e2e0000002100 */
[----:B------:R-:W0:Y:S02]  /*0020*/  S2UR UR4, SR_CTAID.X ;  /* 0x00000000000479c3 */ /* 0x000e240000002500 */
[----:B0-----:R-:W-:-:S13]  /*0030*/  LOP3.LUT P0, RZ, R0, UR4, RZ, 0xfc, !PT ;  /* 0x0000000400ff7c12 */ /* 0x001fda000f80fcff */
[----:B------:R-:W-:Y:S05]  /*0040*/  @P0 EXIT ;  /* 0x000000000000094d */ /* 0x000fea0003800000 */
[----:B------:R-:W0:Y:S01]  /*0050*/  LDC.64 R2, c[0x0][0x380] ;  /* 0x0000e000ff027b82 */ /* 0x000e220000000a00 */
[----:B------:R-:W0:Y:S01]  /*0060*/  LDCU.64 UR4, c[0x0][0x358] ;  /* 0x00006b00ff0477ac */ /* 0x000e220008000a00 */
[----:B------:R-:W-:-:S06]  /*0070*/  HFMA2 R6, -RZ, RZ, 0, 0 ;  /* 0x00000000ff067431 */ /* 0x000fcc00000001ff */
[----:B------:R-:W0:Y:S08]  /*0080*/  LDC.64 R4, c[0x0][0x388] ;  /* 0x0000e200ff047b82 */ /* 0x000e300000000a00 */
[----:B------:R-:W1:Y:S01]  /*0090*/  LDC R7, c[0x0][0x390] ;  /* 0x0000e400ff077b82 */ /* 0x000e620000000800 */
[----:B0-----:R-:W-:Y:S04]  /*00a0*/  STG.E.64 desc[UR4][R2.64], R4 ;  /* 0x0000000402007986 */ /* 0x001fe8000c101b04 */
[----:B-1----:R-:W-:Y:S01]  /*00b0*/  STG.E.64 desc[UR4][R2.64+0x8], R6 ;  /* 0x0000080602007986 */ /* 0x002fe2000c101b04 */
[----:B------:R-:W-:Y:S05]  /*00c0*/  EXIT ;  /* 0x000000000000794d */ /* 0x000fea0003800000 */
.L_x_55:
        /* <DEDUP_REMOVED lines=11> */
.L_x_67:


//--------------------- .nv.shared._Z21mpmc_consumers_kernelP9MPMCQueuePiiiS1_ --------------------------
	.section	.nv.shared._Z21mpmc_consumers_kernelP9MPMCQueuePiiiS1_,"aw",@nobits
	.sectionflags	@""
	.align	16
	.zero		1024


//--------------------- .nv.shared.reserved.0     --------------------------
	.section	.nv.shared.reserved.0,"aw",@nobits
	.weak		__nv_reservedSMEM_offset_0_alias
	.size		__nv_reservedSMEM_offset_0_alias, 0, 64
	.other		__nv_reservedSMEM_offset_0_alias,@"STO_CUDA_RESERVED_SHARED STV_DEFAULT"
__nv_reservedSMEM_offset_0_alias:
	.zero		0
	.zero		64


//--------------------- .nv.shared._Z21mpmc_producers_kernelP9MPMCQueueiPi --------------------------
	.section	.nv.shared._Z21mpmc_producers_kernelP9MPMCQueueiPi,"aw",@nobits
	.sectionflags	@""
	.align	16
	.zero		1024


//--------------------- .nv.shared._Z20mpmc_init_seq_kernelPji --------------------------
	.section	.nv.shared._Z20mpmc_init_seq_kernelPji,"aw",@nobits
	.sectionflags	@""
	.align	16
	.zero		1024


//--------------------- .nv.shared._Z21mpmc_init_ptrs_kernelP9MPMCQueuePiPji --------------------------
	.section	.nv.shared._Z21mpmc_init_ptrs_kernelP9MPMCQueuePiPji,"aw",@nobits
	.sectionflags	@""
	.align	16
	.zero		1024


//--------------------- .nv.shared._Z28queue_batched_enqueue_kernelP5QueueiPi --------------------------
	.section	.nv.shared._Z28queue_batched_enqueue_kernelP5QueueiPi,"aw",@nobits
	.sectionflags	@""
	.align	16
.nv.shared._Z28queue_batched_enqueue_kernelP5QueueiPi:
	.zero		1040


//--------------------- .nv.shared._Z20queue_dequeue_kernelP5QueuePiiS1_ --------------------------
	.section	.nv.shared._Z20queue_dequeue_kernelP5QueuePiiS1_,"aw",@nobits
	.sectionflags	@""
	.align	16
	.zero		1024


//--------------------- .nv.shared._Z20queue_enqueue_kernelP5QueueiPi --------------------------
	.section	.nv.shared._Z20queue_enqueue_kernelP5QueueiPi,"aw",@nobits
	.sectionflags	@""
	.align	16
	.zero		1024


//--------------------- .nv.shared._Z17queue_init_kernelP5QueuePii --------------------------
	.section	.nv.shared._Z17queue_init_kernelP5QueuePii,"aw",@nobits
	.sectionflags	@""
	.align	16
	.zero		1024


//--------------------- .nv.shared._Z25stack_batched_push_kernelP5StackiPi --------------------------
	.section	.nv.shared._Z25stack_batched_push_kernelP5StackiPi,"aw",@nobits
	.sectionflags	@""
	.align	16
.nv.shared._Z25stack_batched_push_kernelP5StackiPi:
	.zero		1040


//--------------------- .nv.shared._Z16stack_pop_kernelP5StackPiiS1_ --------------------------
	.section	.nv.shared._Z16stack_pop_kernelP5StackPiiS1_,"aw",@nobits
	.sectionflags	@""
	.align	16
	.zero		1024


//--------------------- .nv.shared._Z17stack_push_kernelP5StackiPi --------------------------
	.section	.nv.shared._Z17stack_push_kernelP5StackiPi,"aw",@nobits
	.sectionflags	@""
	.align	16
	.zero		1024


//--------------------- .nv.shared._Z17stack_init_kernelP5StackPii --------------------------
	.section	.nv.shared._Z17stack_init_kernelP5StackPii,"aw",@nobits
	.sectionflags	@""
	.align	16
	.zero		1024


//--------------------- .nv.constant0._Z21mpmc_consumers_kernelP9MPMCQueuePiiiS1_ --------------------------
	.section	.nv.constant0._Z21mpmc_consumers_kernelP9MPMCQueuePiiiS1_,"a",@progbits
	.sectionflags	@""
	.align	4
.nv.constant0._Z21mpmc_consumers_kernelP9MPMCQueuePiiiS1_:
	.zero		928


//--------------------- .nv.constant0._Z21mpmc_producers_kernelP9MPMCQueueiPi --------------------------
	.section	.nv.constant0._Z21mpmc_producers_kernelP9MPMCQueueiPi,"a",@progbits
	.sectionflags	@""
	.align	4
.nv.constant0._Z21mpmc_producers_kernelP9MPMCQueueiPi:
	.zero		920


//--------------------- .nv.constant0._Z20mpmc_init_seq_kernelPji --------------------------
	.section	.nv.constant0._Z20mpmc_init_seq_kernelPji,"a",@progbits
	.sectionflags	@""
	.align	4
.nv.constant0._Z20mpmc_init_seq_kernelPji:
	.zero		908


//--------------------- .nv.constant0._Z21mpmc_init_ptrs_kernelP9MPMCQueuePiPji --------------------------
	.section	.nv.constant0._Z21mpmc_init_ptrs_kernelP9MPMCQueuePiPji,"a",@progbits
	.sectionflags	@""
	.align	4
.nv.constant0._Z21mpmc_init_ptrs_kernelP9MPMCQueuePiPji:
	.zero		924


//--------------------- .nv.constant0._Z28queue_batched_enqueue_kernelP5QueueiPi --------------------------
	.section	.nv.constant0._Z28queue_batched_enqueue_kernelP5QueueiPi,"a",@progbits
	.sectionflags	@""
	.align	4
.nv.constant0._Z28queue_batched_enqueue_kernelP5QueueiPi:
	.zero		920


//--------------------- .nv.constant0._Z20queue_dequeue_kernelP5QueuePiiS1_ --------------------------
	.section	.nv.constant0._Z20queue_dequeue_kernelP5QueuePiiS1_,"a",@progbits
	.sectionflags	@""
	.align	4
.nv.constant0._Z20queue_dequeue_kernelP5QueuePiiS1_:
	.zero		928


//--------------------- .nv.constant0._Z20queue_enqueue_kernelP5QueueiPi --------------------------
	.section	.nv.constant0._Z20queue_enqueue_kernelP5QueueiPi,"a",@progbits
	.sectionflags	@""
	.align	4
.nv.constant0._Z20queue_enqueue_kernelP5QueueiPi:
	.zero		920


//--------------------- .nv.constant0._Z17queue_init_kernelP5QueuePii --------------------------
	.section	.nv.constant0._Z17queue_init_kernelP5QueuePii,"a",@progbits
	.sectionflags	@""
	.align	4
.nv.constant0._Z17queue_init_kernelP5QueuePii:
	.zero		916


//--------------------- .nv.constant0._Z25stack_batched_push_kernelP5StackiPi --------------------------
	.section	.nv.constant0._Z25stack_batched_push_kernelP5StackiPi,"a",@progbits
	.sectionflags	@""
	.align	4
.nv.constant0._Z25stack_batched_push_kernelP5StackiPi:
	.zero		920


//--------------------- .nv.constant0._Z16stack_pop_kernelP5StackPiiS1_ --------------------------
	.section	.nv.constant0._Z16stack_pop_kernelP5StackPiiS1_,"a",@progbits
	.sectionflags	@""
	.align	4
.nv.constant0._Z16stack_pop_kernelP5StackPiiS1_:
	.zero		928


//--------------------- .nv.constant0._Z17stack_push_kernelP5StackiPi --------------------------
	.section	.nv.constant0._Z17stack_push_kernelP5StackiPi,"a",@progbits
	.sectionflags	@""
	.align	4
.nv.constant0._Z17stack_push_kernelP5StackiPi:
	.zero		920


//--------------------- .nv.constant0._Z17stack_init_kernelP5StackPii --------------------------
	.section	.nv.constant0._Z17stack_init_kernelP5StackPii,"a",@progbits
	.sectionflags	@""
	.align	4
.nv.constant0._Z17stack_init_kernelP5StackPii:
	.zero		916


//--------------------- SYMBOLS --------------------------

	.type		.nv.reservedSmem.offset0,@object
	.size		.nv.reservedSmem.offset0,0x4
	.type		.nv.reservedSmem.cap,@object
	.size		.nv.reservedSmem.cap,0x4
